	.target	sm_90a

	.elftype	@"ET_EXEC"


//--------------------- .note.nv.tkinfo           --------------------------
	.section	.note.nv.tkinfo,"",@"SHT_NOTE"
	.sectionflags	@"SHF_NOTE_NV_TKINFO"
	.tkinfo
        /*0018*/ 	.word	0x00000002
        /*0030*/ 	.string	""
        /*0030*/ 	.string	"ptxas"
        /*0030*/ 	.string	"Cuda compilation tools, release 13.0, V13.0.88"
        /*0030*/ 	.string	"Build cuda_13.0.r13.0/compiler.36424714_0"
        /*0030*/ 	.string	"-arch sm_90a -m 64 "



//--------------------- .note.nv.cuinfo           --------------------------
	.section	.note.nv.cuinfo,"",@"SHT_NOTE"
	.sectionflags	@"SHF_NOTE_NV_CUINFO"
        /*0018*/ 	.short	0x0002
        /*001a*/ 	.short	0x005a
        /*001c*/ 	.short	0x0082
	.zero		2


//--------------------- .nv.info                  --------------------------
	.section	.nv.info,"",@"SHT_CUDA_INFO"
	.align	4


	//----- nvinfo : EIATTR_REGCOUNT
	.align		4
        /*0000*/ 	.byte	0x04, 0x2f
        /*0002*/ 	.short	(.L_15 - .L_14)
	.align		4
.L_14:
        /*0004*/ 	.word	index@(_ZN7cutlass13device_kernelINS_4gemm6kernel13GemmUniversalIN4cute5tupleIJiiiiEEENS1_10collective13CollectiveMmaINS1_34MainloopSm90TmaGmmaWarpSpecializedILi3ENS5_IJNS4_1CILi1EEENSA_ILi2EEESB_EEENS1_35KernelTmaWarpSpecializedCooperativeEEENS5_IJNSA_ILi256EEESG_NSA_ILi32EEEEEEaNS5_IJlSB_lEEEaSJ_NS4_8TiledMMAINS4_8MMA_AtomIJNS4_4SM904GMMA27MMA_64x256x32_S32S8S8_SS_TNEEEENS4_6LayoutINS5_IJSC_SB_SB_EEENS5_IJSB_NSA_ILi0EEESS_EEEEENS5_IJNS4_10UnderscoreESV_SV_EEEEENS4_23SM90_TMA_LOAD_MULTICASTENS4_14ComposedLayoutINS4_7SwizzleILi1ELi4ELi3EEENS4_18smem_ptr_flag_bitsILi8EEENSQ_INS5_IJNSA_ILi8EEESH_EEENS5_IJSH_SB_EEEEEEEvNS4_8identityENS4_13SM90_TMA_LOADES18_vS19_EENS_8epilogue10collective6detail29Sm90TmaWarpSpecializedAdapterINS1D_15DefaultEpilogueIaSJ_SJ_NS1C_6thread17LinearCombinationIaLi1EiiLNS1H_9ScaleType4KindE0ELNS_15FloatRoundStyleE2EaEENS1_15EpilogueDefaultEEEEEvvEEEEvNT_6ParamsE)
        /*0008*/ 	.word	0x000000a8


	//----- nvinfo : EIATTR_FRAME_SIZE
	.align		4
.L_15:
        /*000c*/ 	.byte	0x04, 0x11
        /*000e*/ 	.short	(.L_17 - .L_16)
	.align		4
.L_16:
        /*0010*/ 	.word	index@(_ZN7cutlass13device_kernelINS_4gemm6kernel13GemmUniversalIN4cute5tupleIJiiiiEEENS1_10collective13CollectiveMmaINS1_34MainloopSm90TmaGmmaWarpSpecializedILi3ENS5_IJNS4_1CILi1EEENSA_ILi2EEESB_EEENS1_35KernelTmaWarpSpecializedCooperativeEEENS5_IJNSA_ILi256EEESG_NSA_ILi32EEEEEEaNS5_IJlSB_lEEEaSJ_NS4_8TiledMMAINS4_8MMA_AtomIJNS4_4SM904GMMA27MMA_64x256x32_S32S8S8_SS_TNEEEENS4_6LayoutINS5_IJSC_SB_SB_EEENS5_IJSB_NSA_ILi0EEESS_EEEEENS5_IJNS4_10UnderscoreESV_SV_EEEEENS4_23SM90_TMA_LOAD_MULTICASTENS4_14ComposedLayoutINS4_7SwizzleILi1ELi4ELi3EEENS4_18smem_ptr_flag_bitsILi8EEENSQ_INS5_IJNSA_ILi8EEESH_EEENS5_IJSH_SB_EEEEEEEvNS4_8identityENS4_13SM90_TMA_LOADES18_vS19_EENS_8epilogue10collective6detail29Sm90TmaWarpSpecializedAdapterINS1D_15DefaultEpilogueIaSJ_SJ_NS1C_6thread17LinearCombinationIaLi1EiiLNS1H_9ScaleType4KindE0ELNS_15FloatRoundStyleE2EaEENS1_15EpilogueDefaultEEEEEvvEEEEvNT_6ParamsE)
        /*0014*/ 	.word	0x000002c0


	//----- nvinfo : EIATTR_MIN_STACK_SIZE
	.align		4
.L_17:
        /*0018*/ 	.byte	0x04, 0x12
        /*001a*/ 	.short	(.L_19 - .L_18)
	.align		4
.L_18:
        /*001c*/ 	.word	index@(_ZN7cutlass13device_kernelINS_4gemm6kernel13GemmUniversalIN4cute5tupleIJiiiiEEENS1_10collective13CollectiveMmaINS1_34MainloopSm90TmaGmmaWarpSpecializedILi3ENS5_IJNS4_1CILi1EEENSA_ILi2EEESB_EEENS1_35KernelTmaWarpSpecializedCooperativeEEENS5_IJNSA_ILi256EEESG_NSA_ILi32EEEEEEaNS5_IJlSB_lEEEaSJ_NS4_8TiledMMAINS4_8MMA_AtomIJNS4_4SM904GMMA27MMA_64x256x32_S32S8S8_SS_TNEEEENS4_6LayoutINS5_IJSC_SB_SB_EEENS5_IJSB_NSA_ILi0EEESS_EEEEENS5_IJNS4_10UnderscoreESV_SV_EEEEENS4_23SM90_TMA_LOAD_MULTICASTENS4_14ComposedLayoutINS4_7SwizzleILi1ELi4ELi3EEENS4_18smem_ptr_flag_bitsILi8EEENSQ_INS5_IJNSA_ILi8EEESH_EEENS5_IJSH_SB_EEEEEEEvNS4_8identityENS4_13SM90_TMA_LOADES18_vS19_EENS_8epilogue10collective6detail29Sm90TmaWarpSpecializedAdapterINS1D_15DefaultEpilogueIaSJ_SJ_NS1C_6thread17LinearCombinationIaLi1EiiLNS1H_9ScaleType4KindE0ELNS_15FloatRoundStyleE2EaEENS1_15EpilogueDefaultEEEEEvvEEEEvNT_6ParamsE)
        /*0020*/ 	.word	0x000002c0
.L_19:


//--------------------- .nv.compat                --------------------------
	.section	.nv.compat,"",@"SHT_CUDA_COMPAT_INFO"
	.align	4
        /*0000*/ 	.byte	0x02, 0x09, 0x01, 0x00, 0x02, 0x02, 0x04, 0x00, 0x02, 0x05, 0x05, 0x00, 0x03, 0x07, 0x01, 0x01
        /*0010*/ 	.byte	0x02, 0x03, 0x01, 0x00, 0x02, 0x06, 0x01, 0x00, 0x04, 0x0b, 0x08, 0x00, 0x00, 0x00, 0x00, 0x00
        /*0020*/ 	.byte	0x00, 0x00, 0x00, 0x00


//--------------------- .nv.info._ZN7cutlass13device_kernelINS_4gemm6kernel13GemmUniversalIN4cute5tupleIJiiiiEEENS1_10collective13CollectiveMmaINS1_34MainloopSm90TmaGmmaWarpSpecializedILi3ENS5_IJNS4_1CILi1EEENSA_ILi2EEESB_EEENS1_35KernelTmaWarpSpecializedCooperativeEEENS5_IJNSA_ILi256EEESG_NSA_ILi32EEEEEEaNS5_IJlSB_lEEEaSJ_NS4_8TiledMMAINS4_8MMA_AtomIJNS4_4SM904GMMA27MMA_64x256x32_S32S8S8_SS_TNEEEENS4_6LayoutINS5_IJSC_SB_SB_EEENS5_IJSB_NSA_ILi0EEESS_EEEEENS5_IJNS4_10UnderscoreESV_SV_EEEEENS4_23SM90_TMA_LOAD_MULTICASTENS4_14ComposedLayoutINS4_7SwizzleILi1ELi4ELi3EEENS4_18smem_ptr_flag_bitsILi8EEENSQ_INS5_IJNSA_ILi8EEESH_EEENS5_IJSH_SB_EEEEEEEvNS4_8identityENS4_13SM90_TMA_LOADES18_vS19_EENS_8epilogue10collective6detail29Sm90TmaWarpSpecializedAdapterINS1D_15DefaultEpilogueIaSJ_SJ_NS1C_6thread17LinearCombinationIaLi1EiiLNS1H_9ScaleType4KindE0ELNS_15FloatRoundStyleE2EaEENS1_15EpilogueDefaultEEEEEvvEEEEvNT_6ParamsE --------------------------
	.section	.nv.info._ZN7cutlass13device_kernelINS_4gemm6kernel13GemmUniversalIN4cute5tupleIJiiiiEEENS1_10collective13CollectiveMmaINS1_34MainloopSm90TmaGmmaWarpSpecializedILi3ENS5_IJNS4_1CILi1EEENSA_ILi2EEESB_EEENS1_35KernelTmaWarpSpecializedCooperativeEEENS5_IJNSA_ILi256EEESG_NSA_ILi32EEEEEEaNS5_IJlSB_lEEEaSJ_NS4_8TiledMMAINS4_8MMA_AtomIJNS4_4SM904GMMA27MMA_64x256x32_S32S8S8_SS_TNEEEENS4_6LayoutINS5_IJSC_SB_SB_EEENS5_IJSB_NSA_ILi0EEESS_EEEEENS5_IJNS4_10UnderscoreESV_SV_EEEEENS4_23SM90_TMA_LOAD_MULTICASTENS4_14ComposedLayoutINS4_7SwizzleILi1ELi4ELi3EEENS4_18smem_ptr_flag_bitsILi8EEENSQ_INS5_IJNSA_ILi8EEESH_EEENS5_IJSH_SB_EEEEEEEvNS4_8identityENS4_13SM90_TMA_LOADES18_vS19_EENS_8epilogue10collective6detail29Sm90TmaWarpSpecializedAdapterINS1D_15DefaultEpilogueIaSJ_SJ_NS1C_6thread17LinearCombinationIaLi1EiiLNS1H_9ScaleType4KindE0ELNS_15FloatRoundStyleE2EaEENS1_15EpilogueDefaultEEEEEvvEEEEvNT_6ParamsE,"",@"SHT_CUDA_INFO"
	.sectionflags	@""
	.align	4


	//----- nvinfo : EIATTR_CUDA_API_VERSION
	.align		4
        /*0000*/ 	.byte	0x04, 0x37
        /*0002*/ 	.short	(.L_21 - .L_20)
.L_20:
        /*0004*/ 	.word	0x00000082


	//----- nvinfo : EIATTR_KPARAM_INFO
	.align		4
.L_21:
        /*0008*/ 	.byte	0x04, 0x17
        /*000a*/ 	.short	(.L_23 - .L_22)
.L_22:
        /*000c*/ 	.word	0x00000000
        /*0010*/ 	.short	0x0000
        /*0012*/ 	.short	0x0070
        /*0014*/ 	.byte	0x00, 0xf0, 0x01, 0x10


	//----- nvinfo : EIATTR_SPARSE_MMA_MASK
	.align		4
.L_23:
        /*0018*/ 	.byte	0x03, 0x50
        /*001a*/ 	.short	0x0000


	//----- nvinfo : EIATTR_MAXREG_COUNT
	.align		4
        /*001c*/ 	.byte	0x03, 0x1b
        /*001e*/ 	.short	0x00a8


	//----- nvinfo : EIATTR_NUM_BARRIERS
	.align		4
        /*0020*/ 	.byte	0x02, 0x4c
        /*0022*/ 	.byte	0x01
	.zero		1


	//----- nvinfo : EIATTR_EXTERNS
	.align		4
        /*0024*/ 	.byte	0x04, 0x0f
        /*0026*/ 	.short	(.L_25 - .L_24)


	//   ....[0]....
	.align		4
.L_24:
        /*0028*/ 	.word	index@(__assertfail)


	//----- nvinfo : EIATTR_ANNOTATIONS
	.align		4
.L_25:
        /*002c*/ 	.byte	0x04, 0x55
        /*002e*/ 	.short	(.L_27 - .L_26)


	//   ....[0]....
.L_26:
        /*0030*/ 	.word	0x00000001
        /*0034*/ 	.byte	0x60, 0x09, 0x00, 0x00, 0x01, 0x00, 0x00, 0x00, 0x80, 0x09, 0x00, 0x00, 0x01, 0x00, 0x00, 0x00
        /* <DEDUP_REMOVED lines=251> */
        /*0ff4*/ 	.byte	0x70, 0x18, 0x01, 0x00, 0x01, 0x00, 0x00, 0x00, 0x90, 0x18, 0x01, 0x00


	//----- nvinfo : EIATTR_MERCURY_ISA_VERSION
	.align		4
.L_27:
        /*1000*/ 	.byte	0x03, 0x5f
        /*1002*/ 	.short	0x0101


	//----- nvinfo : EIATTR_INT_WARP_WIDE_INSTR_OFFSETS
	.align		4
        /*1004*/ 	.byte	0x04, 0x31
        /*1006*/ 	.short	(.L_29 - .L_28)


	//   ....[0]....
.L_28:
        /*1008*/ 	.word	0x00000530


	//   ....[1]....
        /*100c*/ 	.word	0x000005e0


	//   ....[2]....
        /*1010*/ 	.word	0x000006c0


	//----- nvinfo : EIATTR_COOP_GROUP_MASK_REGIDS
	.align		4
.L_29:
        /*1014*/ 	.byte	0x04, 0x29
        /*1016*/ 	.short	(.L_31 - .L_30)


	//   ....[0]....
.L_30:
        /*1018*/ 	.word	0xffffffff


	//   ....[1]....
        /*101c*/ 	.word	0xffffffff


	//   ....[2]....
        /*1020*/ 	.word	0xffffffff


	//   ....[3]....
        /*1024*/ 	.word	0xffffffff


	//   ....[4]....
        /*1028*/ 	.word	0xffffffff


	//   ....[5]....
        /*102c*/ 	.word	0xffffffff


	//----- nvinfo : EIATTR_COOP_GROUP_INSTR_OFFSETS
	.align		4
.L_31:
        /*1030*/ 	.byte	0x04, 0x28
        /*1032*/ 	.short	(.L_33 - .L_32)


	//   ....[0]....
.L_32:
        /*1034*/ 	.word	0x00000070


	//   ....[1]....
        /*1038*/ 	.word	0x00000080


	//   ....[2]....
        /*103c*/ 	.word	0x000001a0


	//   ....[3]....
        /*1040*/ 	.word	0x000003a0


	//   ....[4]....
        /*1044*/ 	.word	0x000007b0


	//   ....[5]....
        /*1048*/ 	.word	0x00001380


	//----- nvinfo : EIATTR_REG_RECONFIG
	.align		4
.L_33:
        /*104c*/ 	.byte	0x01, 0x54
	.zero		2


	//----- nvinfo : EIATTR_SYSCALL_OFFSETS
	.align		4
        /*1050*/ 	.byte	0x04, 0x46
        /*1052*/ 	.short	(.L_35 - .L_34)


	//   ....[0]....
.L_34:
        /*1054*/ 	.word	0x00001540


	//----- nvinfo : EIATTR_MBARRIER_INSTR_OFFSETS
	.align		4
.L_35:
        /*1058*/ 	.byte	0x04, 0x39
        /*105a*/ 	.short	(.L_37 - .L_36)


	//   ....[0]....
.L_36:
        /*105c*/ 	.word	0x00000320
        /*1060*/ 	.word	0x000000ff
        /*1064*/ 	.word	0x00000000
        /*1068*/ 	.short	0x0100
        /*106a*/ 	.byte	0x08
	.zero		1


	//   ....[1]....
        /*106c*/ 	.word	0x00000330
        /*1070*/ 	.word	0x000000ff
        /*1074*/ 	.word	0x00000018
        /*1078*/ 	.short	0x0100
        /*107a*/ 	.byte	0x08
	.zero		1


	//   ....[2]....
        /*107c*/ 	.word	0x00000340
        /*1080*/ 	.word	0x000000ff
        /*1084*/ 	.word	0x00000008
        /*1088*/ 	.short	0x0100
        /*108a*/ 	.byte	0x08
	.zero		1


	//   ....[3]....
        /*108c*/ 	.word	0x00000350
        /*1090*/ 	.word	0x000000ff
        /*1094*/ 	.word	0x00000020
        /*1098*/ 	.short	0x0100
        /*109a*/ 	.byte	0x08
	.zero		1


	//   ....[4]....
        /*109c*/ 	.word	0x00000360
        /*10a0*/ 	.word	0x000000ff
        /*10a4*/ 	.word	0x00000010
        /*10a8*/ 	.short	0x0100
        /*10aa*/ 	.byte	0x08
	.zero		1


	//   ....[5]....
        /*10ac*/ 	.word	0x00000370
        /*10b0*/ 	.word	0x000000ff
        /*10b4*/ 	.word	0x00000028
        /*10b8*/ 	.short	0x0100
        /*10ba*/ 	.byte	0x08
	.zero		1


	//   ....[6]....
        /*10bc*/ 	.word	0x00000730
        /*10c0*/ 	.word	0x000000ff
        /*10c4*/ 	.word	0x00000040
        /*10c8*/ 	.short	0x0100
        /*10ca*/ 	.byte	0x07
	.zero		1


	//   ....[7]....
        /*10cc*/ 	.word	0x00000760
        /*10d0*/ 	.word	0x000000ff
        /*10d4*/ 	.word	0x00000048
        /*10d8*/ 	.short	0x0100
        /*10da*/ 	.byte	0x07
	.zero		1


	//   ....[8]....
        /*10dc*/ 	.word	0x00001620
        /*10e0*/ 	.word	0x00000003
        /*10e4*/ 	.word	0x00000000
        /*10e8*/ 	.short	0x010a
        /*10ea*/ 	.byte	0x3f
	.zero		1


	//   ....[9]....
        /*10ec*/ 	.word	0x00001660
        /*10f0*/ 	.word	0x00000003
        /*10f4*/ 	.word	0x00000000
        /*10f8*/ 	.short	0x010a
        /*10fa*/ 	.byte	0x3f
	.zero		1


	//   ....[10]....
        /*10fc*/ 	.word	0x00001d00
        /*1100*/ 	.word	0x00000005
        /*1104*/ 	.word	0x00000000
        /*1108*/ 	.short	0x010a
        /*110a*/ 	.byte	0x3f
	.zero		1


	//   ....[11]....
        /*110c*/ 	.word	0x00001d40
        /*1110*/ 	.word	0x00000005
        /*1114*/ 	.word	0x00000000
        /*1118*/ 	.short	0x010a
        /*111a*/ 	.byte	0x3f
	.zero		1


	//   ....[12]....
        /*111c*/ 	.word	0x00002970
        /*1120*/ 	.word	0x00000005
        /*1124*/ 	.word	0x00000000
        /*1128*/ 	.short	0x0101
        /*112a*/ 	.byte	0x3f
	.zero		1


	//   ....[13]....
        /*112c*/ 	.word	0x00002b80
        /*1130*/ 	.word	0x00000000
        /*1134*/ 	.word	0x00000000
        /*1138*/ 	.short	0x0101
        /*113a*/ 	.byte	0x3f
	.zero		1


	//   ....[14]....
        /*113c*/ 	.word	0x00011400
        /*1140*/ 	.word	0x0000000c
        /*1144*/ 	.word	0x00000018
        /*1148*/ 	.short	0x010a
        /*114a*/ 	.byte	0x3f
	.zero		1


	//   ....[15]....
        /*114c*/ 	.word	0x00011790
        /*1150*/ 	.word	0x00000002
        /*1154*/ 	.word	0x00000048
        /*1158*/ 	.short	0x0101
        /*115a*/ 	.byte	0x3f
	.zero		1


	//   ....[16]....
        /*115c*/ 	.word	0x00011f90
        /*1160*/ 	.word	0x00000005
        /*1164*/ 	.word	0x00000000
        /*1168*/ 	.short	0x010a
        /*116a*/ 	.byte	0x3f
	.zero		1


	//   ....[17]....
        /*116c*/ 	.word	0x00012020
        /*1170*/ 	.word	0x00000007
        /*1174*/ 	.word	0x00000000
        /*1178*/ 	.short	0x010a
        /*117a*/ 	.byte	0x3f
	.zero		1


	//   ....[18]....
        /*117c*/ 	.word	0x000120b0
        /*1180*/ 	.word	0x00000003
        /*1184*/ 	.word	0x00000000
        /*1188*/ 	.short	0x010a
        /*118a*/ 	.byte	0x3f
	.zero		1


	//   ....[19]....
        /*118c*/ 	.word	0x00012110
        /*1190*/ 	.word	0x00000003
        /*1194*/ 	.word	0x00000000
        /*1198*/ 	.short	0x010a
        /*119a*/ 	.byte	0x3f
	.zero		1


	//   ....[20]....
        /*119c*/ 	.word	0x00012160
        /*11a0*/ 	.word	0x00000005
        /*11a4*/ 	.word	0x00000000
        /*11a8*/ 	.short	0x010a
        /*11aa*/ 	.byte	0x3f
	.zero		1


	//   ....[21]....
        /*11ac*/ 	.word	0x00012230
        /*11b0*/ 	.word	0x0000000c
        /*11b4*/ 	.word	0x00000018
        /*11b8*/ 	.short	0x010a
        /*11ba*/ 	.byte	0x3f
	.zero		1


	//   ....[22]....
        /*11bc*/ 	.word	0x00012300
        /*11c0*/ 	.word	0x00000005
        /*11c4*/ 	.word	0x00000000
        /*11c8*/ 	.short	0x010a
        /*11ca*/ 	.byte	0x3f
	.zero		1


	//   ....[23]....
        /*11cc*/ 	.word	0x00012350
        /*11d0*/ 	.word	0x00000007
        /*11d4*/ 	.word	0x00000000
        /*11d8*/ 	.short	0x010a
        /*11da*/ 	.byte	0x3f
	.zero		1


	//----- nvinfo : EIATTR_NUM_MBARRIERS
	.align		4
.L_37:
        /*11dc*/ 	.byte	0x03, 0x38
        /*11de*/ 	.short	0x0008


	//----- nvinfo : EIATTR_EXIT_INSTR_OFFSETS
	.align		4
        /*11e0*/ 	.byte	0x04, 0x1c
        /*11e2*/ 	.short	(.L_39 - .L_38)


	//   ....[0]....
.L_38:
        /*11e4*/ 	.word	0x00000a10


	//   ....[1]....
        /*11e8*/ 	.word	0x000012a0


	//   ....[2]....
        /*11ec*/ 	.word	0x00010a50


	//   ....[3]....
        /*11f0*/ 	.word	0x00011070


	//   ....[4]....
        /*11f4*/ 	.word	0x00012100


	//----- nvinfo : EIATTR_MAX_THREADS
	.align		4
.L_39:
        /*11f8*/ 	.byte	0x04, 0x05
        /*11fa*/ 	.short	(.L_41 - .L_40)
.L_40:
        /*11fc*/ 	.word	0x00000180
        /*1200*/ 	.word	0x00000001
        /*1204*/ 	.word	0x00000001


	//----- nvinfo : EIATTR_CRS_STACK_SIZE
	.align		4
.L_41:
        /*1208*/ 	.byte	0x04, 0x1e
        /*120a*/ 	.short	(.L_43 - .L_42)
.L_42:
        /*120c*/ 	.word	0x00000000


	//----- nvinfo : EIATTR_CBANK_PARAM_SIZE
	.align		4
.L_43:
        /*1210*/ 	.byte	0x03, 0x19
        /*1212*/ 	.short	0x0470


	//----- nvinfo : EIATTR_PARAM_CBANK
	.align		4
        /*1214*/ 	.byte	0x04, 0x0a
        /*1216*/ 	.short	(.L_45 - .L_44)
	.align		4
.L_44:
        /*1218*/ 	.word	index@(.nv.constant0._ZN7cutlass13device_kernelINS_4gemm6kernel13GemmUniversalIN4cute5tupleIJiiiiEEENS1_10collective13CollectiveMmaINS1_34MainloopSm90TmaGmmaWarpSpecializedILi3ENS5_IJNS4_1CILi1EEENSA_ILi2EEESB_EEENS1_35KernelTmaWarpSpecializedCooperativeEEENS5_IJNSA_ILi256EEESG_NSA_ILi32EEEEEEaNS5_IJlSB_lEEEaSJ_NS4_8TiledMMAINS4_8MMA_AtomIJNS4_4SM904GMMA27MMA_64x256x32_S32S8S8_SS_TNEEEENS4_6LayoutINS5_IJSC_SB_SB_EEENS5_IJSB_NSA_ILi0EEESS_EEEEENS5_IJNS4_10UnderscoreESV_SV_EEEEENS4_23SM90_TMA_LOAD_MULTICASTENS4_14ComposedLayoutINS4_7SwizzleILi1ELi4ELi3EEENS4_18smem_ptr_flag_bitsILi8EEENSQ_INS5_IJNSA_ILi8EEESH_EEENS5_IJSH_SB_EEEEEEEvNS4_8identityENS4_13SM90_TMA_LOADES18_vS19_EENS_8epilogue10collective6detail29Sm90TmaWarpSpecializedAdapterINS1D_15DefaultEpilogueIaSJ_SJ_NS1C_6thread17LinearCombinationIaLi1EiiLNS1H_9ScaleType4KindE0ELNS_15FloatRoundStyleE2EaEENS1_15EpilogueDefaultEEEEEvvEEEEvNT_6ParamsE)
        /*121c*/ 	.short	0x0210
        /*121e*/ 	.short	0x0470


	//----- nvinfo : EIATTR_SW_WAR
	.align		4
.L_45:
        /*1220*/ 	.byte	0x04, 0x36
        /*1222*/ 	.short	(.L_47 - .L_46)
.L_46:
        /*1224*/ 	.word	0x00000008
.L_47:


//--------------------- .nv.callgraph             --------------------------
	.section	.nv.callgraph,"",@"SHT_CUDA_CALLGRAPH"
	.align	4
	.sectionentsize	8
	.align		4
        /*0000*/ 	.word	0x00000000
	.align		4
        /*0004*/ 	.word	0xffffffff
	.align		4
        /*0008*/ 	.word	index@(_ZN7cutlass13device_kernelINS_4gemm6kernel13GemmUniversalIN4cute5tupleIJiiiiEEENS1_10collective13CollectiveMmaINS1_34MainloopSm90TmaGmmaWarpSpecializedILi3ENS5_IJNS4_1CILi1EEENSA_ILi2EEESB_EEENS1_35KernelTmaWarpSpecializedCooperativeEEENS5_IJNSA_ILi256EEESG_NSA_ILi32EEEEEEaNS5_IJlSB_lEEEaSJ_NS4_8TiledMMAINS4_8MMA_AtomIJNS4_4SM904GMMA27MMA_64x256x32_S32S8S8_SS_TNEEEENS4_6LayoutINS5_IJSC_SB_SB_EEENS5_IJSB_NSA_ILi0EEESS_EEEEENS5_IJNS4_10UnderscoreESV_SV_EEEEENS4_23SM90_TMA_LOAD_MULTICASTENS4_14ComposedLayoutINS4_7SwizzleILi1ELi4ELi3EEENS4_18smem_ptr_flag_bitsILi8EEENSQ_INS5_IJNSA_ILi8EEESH_EEENS5_IJSH_SB_EEEEEEEvNS4_8identityENS4_13SM90_TMA_LOADES18_vS19_EENS_8epilogue10collective6detail29Sm90TmaWarpSpecializedAdapterINS1D_15DefaultEpilogueIaSJ_SJ_NS1C_6thread17LinearCombinationIaLi1EiiLNS1H_9ScaleType4KindE0ELNS_15FloatRoundStyleE2EaEENS1_15EpilogueDefaultEEEEEvvEEEEvNT_6ParamsE)
	.align		4
        /*000c*/ 	.word	index@(__assertfail)
	.align		4
        /*0010*/ 	.word	0x00000000
	.align		4
        /*0014*/ 	.word	0xfffffffe
	.align		4
        /*0018*/ 	.word	0x00000000
	.align		4
        /*001c*/ 	.word	0xfffffffd
	.align		4
        /*0020*/ 	.word	0x00000000
	.align		4
        /*0024*/ 	.word	0xfffffffc


//--------------------- .nv.constant4             --------------------------
	.section	.nv.constant4,"a",@progbits
	.align	8
	.align		8
.nv.constant4:
        /*0000*/ 	.dword	__assertfail
	.align		8
        /*0008*/ 	.dword	__unnamed_1
	.align		8
        /*0010*/ 	.dword	_ZN39_INTERNAL_4d46dfa9_4_k_cu_17e11854_63624cuda3std3__45__cpo5beginE
	.align		8
        /*0018*/ 	.dword	_ZN39_INTERNAL_4d46dfa9_4_k_cu_17e11854_63624cuda3std3__45__cpo3endE
	.align		8
        /*0020*/ 	.dword	_ZN39_INTERNAL_4d46dfa9_4_k_cu_17e11854_63624cuda3std3__45__cpo6cbeginE
	.align		8
        /*0028*/ 	.dword	_ZN39_INTERNAL_4d46dfa9_4_k_cu_17e11854_63624cuda3std3__45__cpo4cendE
	.align		8
        /*0030*/ 	.dword	_ZN39_INTERNAL_4d46dfa9_4_k_cu_17e11854_63624cuda3std3__441_GLOBAL__N__4d46dfa9_4_k_cu_17e11854_63626ignoreE
	.align		8
        /*0038*/ 	.dword	_ZN39_INTERNAL_4d46dfa9_4_k_cu_17e11854_63624cuda3std3__419piecewise_constructE
	.align		8
        /*0040*/ 	.dword	_ZN39_INTERNAL_4d46dfa9_4_k_cu_17e11854_63624cuda3std3__48in_placeE
	.align		8
        /*0048*/ 	.dword	_ZN39_INTERNAL_4d46dfa9_4_k_cu_17e11854_63624cuda3std6ranges3__45__cpo4swapE
	.align		8
        /*0050*/ 	.dword	_ZN39_INTERNAL_4d46dfa9_4_k_cu_17e11854_63624cuda3std6ranges3__45__cpo9iter_moveE
	.align		8
        /*0058*/ 	.dword	_ZN39_INTERNAL_4d46dfa9_4_k_cu_17e11854_63624cute7productE
	.align		8
        /*0060*/ 	.dword	_ZN39_INTERNAL_4d46dfa9_4_k_cu_17e11854_63624cute1_E
	.align		8
        /*0068*/ 	.dword	$str$22
	.align		8
        /*0070*/ 	.dword	$str$23


//--------------------- .text._ZN7cutlass13device_kernelINS_4gemm6kernel13GemmUniversalIN4cute5tupleIJiiiiEEENS1_10collective13CollectiveMmaINS1_34MainloopSm90TmaGmmaWarpSpecializedILi3ENS5_IJNS4_1CILi1EEENSA_ILi2EEESB_EEENS1_35KernelTmaWarpSpecializedCooperativeEEENS5_IJNSA_ILi256EEESG_NSA_ILi32EEEEEEaNS5_IJlSB_lEEEaSJ_NS4_8TiledMMAINS4_8MMA_AtomIJNS4_4SM904GMMA27MMA_64x256x32_S32S8S8_SS_TNEEEENS4_6LayoutINS5_IJSC_SB_SB_EEENS5_IJSB_NSA_ILi0EEESS_EEEEENS5_IJNS4_10UnderscoreESV_SV_EEEEENS4_23SM90_TMA_LOAD_MULTICASTENS4_14ComposedLayoutINS4_7SwizzleILi1ELi4ELi3EEENS4_18smem_ptr_flag_bitsILi8EEENSQ_INS5_IJNSA_ILi8EEESH_EEENS5_IJSH_SB_EEEEEEEvNS4_8identityENS4_13SM90_TMA_LOADES18_vS19_EENS_8epilogue10collective6detail29Sm90TmaWarpSpecializedAdapterINS1D_15DefaultEpilogueIaSJ_SJ_NS1C_6thread17LinearCombinationIaLi1EiiLNS1H_9ScaleType4KindE0ELNS_15FloatRoundStyleE2EaEENS1_15EpilogueDefaultEEEEEvvEEEEvNT_6ParamsE --------------------------
	.section	.text._ZN7cutlass13device_kernelINS_4gemm6kernel13GemmUniversalIN4cute5tupleIJiiiiEEENS1_10collective13CollectiveMmaINS1_34MainloopSm90TmaGmmaWarpSpecializedILi3ENS5_IJNS4_1CILi1EEENSA_ILi2EEESB_EEENS1_35KernelTmaWarpSpecializedCooperativeEEENS5_IJNSA_ILi256EEESG_NSA_ILi32EEEEEEaNS5_IJlSB_lEEEaSJ_NS4_8TiledMMAINS4_8MMA_AtomIJNS4_4SM904GMMA27MMA_64x256x32_S32S8S8_SS_TNEEEENS4_6LayoutINS5_IJSC_SB_SB_EEENS5_IJSB_NSA_ILi0EEESS_EEEEENS5_IJNS4_10UnderscoreESV_SV_EEEEENS4_23SM90_TMA_LOAD_MULTICASTENS4_14ComposedLayoutINS4_7SwizzleILi1ELi4ELi3EEENS4_18smem_ptr_flag_bitsILi8EEENSQ_INS5_IJNSA_ILi8EEESH_EEENS5_IJSH_SB_EEEEEEEvNS4_8identityENS4_13SM90_TMA_LOADES18_vS19_EENS_8epilogue10collective6detail29Sm90TmaWarpSpecializedAdapterINS1D_15DefaultEpilogueIaSJ_SJ_NS1C_6thread17LinearCombinationIaLi1EiiLNS1H_9ScaleType4KindE0ELNS_15FloatRoundStyleE2EaEENS1_15EpilogueDefaultEEEEEvvEEEEvNT_6ParamsE,"ax",@progbits
	.align	128
.text._ZN7cutlass13device_kernelINS_4gemm6kernel13GemmUniversalIN4cute5tupleIJiiiiEEENS1_10collective13CollectiveMmaINS1_34MainloopSm90TmaGmmaWarpSpecializedILi3ENS5_IJNS4_1CILi1EEENSA_ILi2EEESB_EEENS1_35KernelTmaWarpSpecializedCooperativeEEENS5_IJNSA_ILi256EEESG_NSA_ILi32EEEEEEaNS5_IJlSB_lEEEaSJ_NS4_8TiledMMAINS4_8MMA_AtomIJNS4_4SM904GMMA27MMA_64x256x32_S32S8S8_SS_TNEEEENS4_6LayoutINS5_IJSC_SB_SB_EEENS5_IJSB_NSA_ILi0EEESS_EEEEENS5_IJNS4_10UnderscoreESV_SV_EEEEENS4_23SM90_TMA_LOAD_MULTICASTENS4_14ComposedLayoutINS4_7SwizzleILi1ELi4ELi3EEENS4_18smem_ptr_flag_bitsILi8EEENSQ_INS5_IJNSA_ILi8EEESH_EEENS5_IJSH_SB_EEEEEEEvNS4_8identityENS4_13SM90_TMA_LOADES18_vS19_EENS_8epilogue10collective6detail29Sm90TmaWarpSpecializedAdapterINS1D_15DefaultEpilogueIaSJ_SJ_NS1C_6thread17LinearCombinationIaLi1EiiLNS1H_9ScaleType4KindE0ELNS_15FloatRoundStyleE2EaEENS1_15EpilogueDefaultEEEEEvvEEEEvNT_6ParamsE:
        .type           _ZN7cutlass13device_kernelINS_4gemm6kernel13GemmUniversalIN4cute5tupleIJiiiiEEENS1_10collective13CollectiveMmaINS1_34MainloopSm90TmaGmmaWarpSpecializedILi3ENS5_IJNS4_1CILi1EEENSA_ILi2EEESB_EEENS1_35KernelTmaWarpSpecializedCooperativeEEENS5_IJNSA_ILi256EEESG_NSA_ILi32EEEEEEaNS5_IJlSB_lEEEaSJ_NS4_8TiledMMAINS4_8MMA_AtomIJNS4_4SM904GMMA27MMA_64x256x32_S32S8S8_SS_TNEEEENS4_6LayoutINS5_IJSC_SB_SB_EEENS5_IJSB_NSA_ILi0EEESS_EEEEENS5_IJNS4_10UnderscoreESV_SV_EEEEENS4_23SM90_TMA_LOAD_MULTICASTENS4_14ComposedLayoutINS4_7SwizzleILi1ELi4ELi3EEENS4_18smem_ptr_flag_bitsILi8EEENSQ_INS5_IJNSA_ILi8EEESH_EEENS5_IJSH_SB_EEEEEEEvNS4_8identityENS4_13SM90_TMA_LOADES18_vS19_EENS_8epilogue10collective6detail29Sm90TmaWarpSpecializedAdapterINS1D_15DefaultEpilogueIaSJ_SJ_NS1C_6thread17LinearCombinationIaLi1EiiLNS1H_9ScaleType4KindE0ELNS_15FloatRoundStyleE2EaEENS1_15EpilogueDefaultEEEEEvvEEEEvNT_6ParamsE,@function
        .size           _ZN7cutlass13device_kernelINS_4gemm6kernel13GemmUniversalIN4cute5tupleIJiiiiEEENS1_10collective13CollectiveMmaINS1_34MainloopSm90TmaGmmaWarpSpecializedILi3ENS5_IJNS4_1CILi1EEENSA_ILi2EEESB_EEENS1_35KernelTmaWarpSpecializedCooperativeEEENS5_IJNSA_ILi256EEESG_NSA_ILi32EEEEEEaNS5_IJlSB_lEEEaSJ_NS4_8TiledMMAINS4_8MMA_AtomIJNS4_4SM904GMMA27MMA_64x256x32_S32S8S8_SS_TNEEEENS4_6LayoutINS5_IJSC_SB_SB_EEENS5_IJSB_NSA_ILi0EEESS_EEEEENS5_IJNS4_10UnderscoreESV_SV_EEEEENS4_23SM90_TMA_LOAD_MULTICASTENS4_14ComposedLayoutINS4_7SwizzleILi1ELi4ELi3EEENS4_18smem_ptr_flag_bitsILi8EEENSQ_INS5_IJNSA_ILi8EEESH_EEENS5_IJSH_SB_EEEEEEEvNS4_8identityENS4_13SM90_TMA_LOADES18_vS19_EENS_8epilogue10collective6detail29Sm90TmaWarpSpecializedAdapterINS1D_15DefaultEpilogueIaSJ_SJ_NS1C_6thread17LinearCombinationIaLi1EiiLNS1H_9ScaleType4KindE0ELNS_15FloatRoundStyleE2EaEENS1_15EpilogueDefaultEEEEEvvEEEEvNT_6ParamsE,(.L_x_585 - _ZN7cutlass13device_kernelINS_4gemm6kernel13GemmUniversalIN4cute5tupleIJiiiiEEENS1_10collective13CollectiveMmaINS1_34MainloopSm90TmaGmmaWarpSpecializedILi3ENS5_IJNS4_1CILi1EEENSA_ILi2EEESB_EEENS1_35KernelTmaWarpSpecializedCooperativeEEENS5_IJNSA_ILi256EEESG_NSA_ILi32EEEEEEaNS5_IJlSB_lEEEaSJ_NS4_8TiledMMAINS4_8MMA_AtomIJNS4_4SM904GMMA27MMA_64x256x32_S32S8S8_SS_TNEEEENS4_6LayoutINS5_IJSC_SB_SB_EEENS5_IJSB_NSA_ILi0EEESS_EEEEENS5_IJNS4_10UnderscoreESV_SV_EEEEENS4_23SM90_TMA_LOAD_MULTICASTENS4_14ComposedLayoutINS4_7SwizzleILi1ELi4ELi3EEENS4_18smem_ptr_flag_bitsILi8EEENSQ_INS5_IJNSA_ILi8EEESH_EEENS5_IJSH_SB_EEEEEEEvNS4_8identityENS4_13SM90_TMA_LOADES18_vS19_EENS_8epilogue10collective6detail29Sm90TmaWarpSpecializedAdapterINS1D_15DefaultEpilogueIaSJ_SJ_NS1C_6thread17LinearCombinationIaLi1EiiLNS1H_9ScaleType4KindE0ELNS_15FloatRoundStyleE2EaEENS1_15EpilogueDefaultEEEEEvvEEEEvNT_6ParamsE)
        .other          _ZN7cutlass13device_kernelINS_4gemm6kernel13GemmUniversalIN4cute5tupleIJiiiiEEENS1_10collective13CollectiveMmaINS1_34MainloopSm90TmaGmmaWarpSpecializedILi3ENS5_IJNS4_1CILi1EEENSA_ILi2EEESB_EEENS1_35KernelTmaWarpSpecializedCooperativeEEENS5_IJNSA_ILi256EEESG_NSA_ILi32EEEEEEaNS5_IJlSB_lEEEaSJ_NS4_8TiledMMAINS4_8MMA_AtomIJNS4_4SM904GMMA27MMA_64x256x32_S32S8S8_SS_TNEEEENS4_6LayoutINS5_IJSC_SB_SB_EEENS5_IJSB_NSA_ILi0EEESS_EEEEENS5_IJNS4_10UnderscoreESV_SV_EEEEENS4_23SM90_TMA_LOAD_MULTICASTENS4_14ComposedLayoutINS4_7SwizzleILi1ELi4ELi3EEENS4_18smem_ptr_flag_bitsILi8EEENSQ_INS5_IJNSA_ILi8EEESH_EEENS5_IJSH_SB_EEEEEEEvNS4_8identityENS4_13SM90_TMA_LOADES18_vS19_EENS_8epilogue10collective6detail29Sm90TmaWarpSpecializedAdapterINS1D_15DefaultEpilogueIaSJ_SJ_NS1C_6thread17LinearCombinationIaLi1EiiLNS1H_9ScaleType4KindE0ELNS_15FloatRoundStyleE2EaEENS1_15EpilogueDefaultEEEEEvvEEEEvNT_6ParamsE,@"STO_CUDA_ENTRY STV_DEFAULT"
_ZN7cutlass13device_kernelINS_4gemm6kernel13GemmUniversalIN4cute5tupleIJiiiiEEENS1_10collective13CollectiveMmaINS1_34MainloopSm90TmaGmmaWarpSpecializedILi3ENS5_IJNS4_1CILi1EEENSA_ILi2EEESB_EEENS1_35KernelTmaWarpSpecializedCooperativeEEENS5_IJNSA_ILi256EEESG_NSA_ILi32EEEEEEaNS5_IJlSB_lEEEaSJ_NS4_8TiledMMAINS4_8MMA_AtomIJNS4_4SM904GMMA27MMA_64x256x32_S32S8S8_SS_TNEEEENS4_6LayoutINS5_IJSC_SB_SB_EEENS5_IJSB_NSA_ILi0EEESS_EEEEENS5_IJNS4_10UnderscoreESV_SV_EEEEENS4_23SM90_TMA_LOAD_MULTICASTENS4_14ComposedLayoutINS4_7SwizzleILi1ELi4ELi3EEENS4_18smem_ptr_flag_bitsILi8EEENSQ_INS5_IJNSA_ILi8EEESH_EEENS5_IJSH_SB_EEEEEEEvNS4_8identityENS4_13SM90_TMA_LOADES18_vS19_EENS_8epilogue10collective6detail29Sm90TmaWarpSpecializedAdapterINS1D_15DefaultEpilogueIaSJ_SJ_NS1C_6thread17LinearCombinationIaLi1EiiLNS1H_9ScaleType4KindE0ELNS_15FloatRoundStyleE2EaEENS1_15EpilogueDefaultEEEEEvvEEEEvNT_6ParamsE:
[----:B------:R-:W0:Y:S02]  /*0000*/  LDC R1, c[0x0][0x28] ;  /* 0x00000a00ff017b82 */ /* 0x000e240000000800 */
[----:B0-----:R-:W-:Y:S01]  /*0010*/  VIADD R1, R1, 0xfffffd40 ;  /* 0xfffffd4001017836 */ /* 0x001fe20000000000 */
[----:B------:R-:W0:Y:S01]  /*0020*/  S2R R5, SR_TID.X ;  /* 0x0000000000057919 */ /* 0x000e220000002100 */
[----:B------:R-:W-:Y:S01]  /*0030*/  ELECT P0, URZ, PT ;  /* 0x00000000003f782f */ /* 0x000fe20003800000 */
[----:B------:R-:W-:Y:S01]  /*0040*/  BSSY B0, `(.L_x_0) ;  /* 0x0000015000007945 */ /* 0x000fe20003800000 */
[--C-:B0-----:R-:W-:Y:S02]  /*0050*/  SHF.R.U32.HI R0, RZ, 0x5, R5.reuse ;  /* 0x00000005ff007819 */ /* 0x101fe40000011605 */
[----:B------:R-:W-:-:S03]  /*0060*/  SHF.R.U32.HI R2, RZ, 0x7, R5 ;  /* 0x00000007ff027819 */ /* 0x000fc60000011605 */
[----:B------:R-:W0:Y:S04]  /*0070*/  SHFL.IDX PT, R3, R0, RZ, 0x1f ;  /* 0x00001fff00037589 */ /* 0x000e2800000e0000 */
[----:B------:R-:W1:Y:S01]  /*0080*/  SHFL.IDX PT, R2, R2, RZ, 0x1f ;  /* 0x00001fff02027589 */ /* 0x000e6200000e0000 */
[----:B0-----:R-:W-:Y:S02]  /*0090*/  R2UR UR9, R3 ;  /* 0x00000000030972ca */ /* 0x001fe400000e0000 */
[----:B-1----:R-:W-:-:S11]  /*00a0*/  R2UR UR5, R2 ;  /* 0x00000000020572ca */ /* 0x002fd600000e0000 */
[----:B------:R-:W-:Y:S02]  /*00b0*/  USHF.R.S32.HI UR4, URZ, 0x1f, UR9 ;  /* 0x0000001f3f047899 */ /* 0x000fe40008011409 */
[----:B------:R-:W-:Y:S02]  /*00c0*/  ISETP.NE.OR P0, PT, RZ, UR9, !P0 ;  /* 0x00000009ff007c0c */ /* 0x000fe4000c705670 */
[----:B------:R-:W-:-:S04]  /*00d0*/  ULEA.HI UR4, UR4, UR9, URZ, 0x2 ;  /* 0x0000000904047291 */ /* 0x000fc8000f8f103f */
[----:B------:R-:W-:-:S04]  /*00e0*/  ULOP3.LUT UR4, UR4, 0xfffffffc, URZ, 0xc0, !UPT ;  /* 0xfffffffc04047892 */ /* 0x000fc8000f8ec03f */
[----:B------:R-:W-:-:S03]  /*00f0*/  UIADD3 UR9, UR9, -UR4, URZ ;  /* 0x8000000409097290 */ /* 0x000fc6000fffe03f */
[----:B------:R-:W-:Y:S09]  /*0100*/  @P0 BRA `(.L_x_1) ;  /* 0x0000000000200947 */ /* 0x000ff20003800000 */
[----:B------:R-:W-:Y:S02]  /*0110*/  ULDC.64 UR6, c[0x0][0x198] ;  /* 0x0000660000067ab9 */ /* 0x000fe40000000a00 */
[----:B------:R-:W-:Y:S02]  /*0120*/  UIADD3 UR10, UP0, UR6, 0xf0, URZ ;  /* 0x000000f0060a7890 */ /* 0x000fe4000ff1e03f */
[----:B------:R-:W-:Y:S02]  /*0130*/  UIADD3 UR6, UP1, UR6, 0x1f0, URZ ;  /* 0x000001f006067890 */ /* 0x000fe4000ff3e03f */
[----:B------:R-:W-:Y:S02]  /*0140*/  UIADD3.X UR11, URZ, UR7, URZ, UP0, !UPT ;  /* 0x000000073f0b7290 */ /* 0x000fe400087fe43f */
[----:B------:R-:W-:-:S07]  /*0150*/  UIADD3.X UR7, URZ, UR7, URZ, UP1, !UPT ;  /* 0x000000073f077290 */ /* 0x000fce0008ffe43f */
[----:B------:R0:W-:Y:S02]  /*0160*/  UTMACCTL.PF [UR10] ;  /* 0x000000000a0079b9 */ /* 0x0001e40008040000 */
[----:B------:R0:W-:Y:S02]  /*0170*/  UTMACCTL.PF [UR6] ;  /* 0x00000000060079b9 */ /* 0x0001e40008040000 */
[----:B0-----:R-:W-:Y:S01]  /*0180*/  NOP ;  /* 0x0000000000007918 */ /* 0x001fe20000000000 */
.L_x_1:
[----:B------:R-:W-:Y:S05]  /*0190*/  BSYNC B0 ;  /* 0x0000000000007941 */ /* 0x000fea0003800000 */
.L_x_0:
[----:B------:R-:W0:Y:S01]  /*01a0*/  SHFL.IDX PT, R2, R0, RZ, 0x1f ;  /* 0x00001fff00027589 */ /* 0x000e2200000e0000 */
[----:B------:R-:W-:Y:S01]  /*01b0*/  UISETP.NE.AND UP0, UPT, UR9, 0x3, UPT ;  /* 0x000000030900788c */ /* 0x000fe2000bf05270 */
[----:B------:R-:W-:Y:S01]  /*01c0*/  ISETP.NE.AND P2, PT, RZ, UR5, PT ;  /* 0x00000005ff007c0c */ /* 0x000fe2000bf45270 */
[----:B------:R-:W-:Y:S02]  /*01d0*/  UIADD3 UR16, UR5, -0x1, URZ ;  /* 0xffffffff05107890 */ /* 0x000fe4000fffe03f */
[----:B------:R-:W-:Y:S02]  /*01e0*/  UISETP.EQ.OR UP0, UPT, UR9, URZ, !UP0 ;  /* 0x0000003f0900728c */ /* 0x000fe4000c702670 */
[----:B------:R-:W-:Y:S02]  /*01f0*/  UISETP.GE.U32.AND UP1, UPT, UR16, 0x2, UPT ;  /* 0x000000021000788c */ /* 0x000fe4000bf26070 */
[----:B------:R-:W-:-:S04]  /*0200*/  UISETP.EQ.AND UP0, UPT, UR5, URZ, UP0 ;  /* 0x0000003f0500728c */ /* 0x000fc80008702270 */
[----:B------:R-:W-:-:S04]  /*0210*/  USEL UR40, URZ, 0x1, !UP0 ;  /* 0x000000013f287887 */ /* 0x000fc8000c000000 */
[----:B------:R-:W-:Y:S01]  /*0220*/  USEL UR40, UR40, 0x2, UP1 ;  /* 0x0000000228287887 */ /* 0x000fe20008800000 */
[----:B0-----:R-:W-:-:S13]  /*0230*/  ISETP.NE.AND P0, PT, R2, RZ, PT ;  /* 0x000000ff0200720c */ /* 0x001fda0003f05270 */
[----:B------:R-:W-:Y:S05]  /*0240*/  @P0 BRA `(.L_x_2) ;  /* 0x0000000000500947 */ /* 0x000fea0003800000 */
[----:B------:R-:W0:Y:S01]  /*0250*/  S2UR UR8, SR_CgaCtaId ;  /* 0x00000000000879c3 */ /* 0x000e220000008800 */
[----:B------:R-:W-:Y:S01]  /*0260*/  UMOV UR4, 0x400 ;  /* 0x0000040000047882 */ /* 0x000fe20000000000 */
[----:B------:R-:W-:Y:S01]  /*0270*/  UMOV UR5, 0x1 ;  /* 0x0000000100057882 */ /* 0x000fe20000000000 */
[----:B------:R-:W-:Y:S01]  /*0280*/  UMOV UR6, 0x4 ;  /* 0x0000000400067882 */ /* 0x000fe20000000000 */
[----:B------:R-:W-:Y:S01]  /*0290*/  ELECT P0, URZ, PT ;  /* 0x00000000003f782f */ /* 0x000fe20003800000 */
[----:B------:R-:W-:-:S04]  /*02a0*/  UIADD3 UR6, -UR6, 0x100000, URZ ;  /* 0x0010000006067890 */ /* 0x000fc8000fffe13f */
[----:B------:R-:W-:Y:S02]  /*02b0*/  USHF.L.U32 UR7, UR6, 0xb, URZ ;  /* 0x0000000b06077899 */ /* 0x000fe4000800063f */
[----:B------:R-:W-:Y:S02]  /*02c0*/  USHF.L.U32 UR6, UR6, 0x1, URZ ;  /* 0x0000000106067899 */ /* 0x000fe4000800063f */
[----:B0-----:R-:W-:Y:S02]  /*02d0*/  ULEA UR8, UR8, UR4, 0x18 ;  /* 0x0000000408087291 */ /* 0x001fe4000f8ec03f */
[----:B------:R-:W-:-:S04]  /*02e0*/  UIADD3 UR4, -UR5, 0x100000, URZ ;  /* 0x0010000005047890 */ /* 0x000fc8000fffe13f */
[----:B------:R-:W-:Y:S02]  /*02f0*/  USHF.L.U32 UR5, UR4, 0xb, URZ ;  /* 0x0000000b04057899 */ /* 0x000fe4000800063f */
[----:B------:R-:W-:Y:S01]  /*0300*/  USHF.L.U32 UR4, UR4, 0x1, URZ ;  /* 0x0000000104047899 */ /* 0x000fe2000800063f */
[----:B------:R-:W0:Y:S11]  /*0310*/  FENCE.VIEW.ASYNC.S ;  /* 0x00000000000073c6 */ /* 0x000e360000000000 */
[----:B0-----:R0:W1:Y:S01]  /*0320*/  SYNCS.EXCH.64 URZ, [UR8], UR4 ;  /* 0x00000004083f75b2 */ /* 0x0010620008000100 */
[----:B------:R0:W2:Y:S01]  /*0330*/  SYNCS.EXCH.64 URZ, [UR8+0x18], UR6 ;  /* 0x00001806083f75b2 */ /* 0x0000a20008000100 */
[----:B------:R0:W3:Y:S01]  /*0340*/  SYNCS.EXCH.64 URZ, [UR8+0x8], UR4 ;  /* 0x00000804083f75b2 */ /* 0x0000e20008000100 */
[----:B------:R0:W4:Y:S01]  /*0350*/  SYNCS.EXCH.64 URZ, [UR8+0x20], UR6 ;  /* 0x00002006083f75b2 */ /* 0x0001220008000100 */
[----:B------:R0:W0:Y:S01]  /*0360*/  SYNCS.EXCH.64 URZ, [UR8+0x10], UR4 ;  /* 0x00001004083f75b2 */ /* 0x0000220008000100 */
[----:B------:R0:W0:Y:S01]  /*0370*/  SYNCS.EXCH.64 URZ, [UR8+0x28], UR6 ;  /* 0x00002806083f75b2 */ /* 0x0000220008000100 */
[----:B------:R-:W-:Y:S01]  /*0380*/  NOP ;  /* 0x0000000000007918 */ /* 0x000fe20000000000 */
.L_x_2:
[----:B------:R-:W5:Y:S01]  /*0390*/  S2UR UR10, SR_CTAID.Y ;  /* 0x00000000000a79c3 */ /* 0x000f620000002600 */
[----:B------:R-:W1:Y:S01]  /*03a0*/  SHFL.IDX PT, R0, R0, RZ, 0x1f ;  /* 0x00001fff00007589 */ /* 0x000e6200000e0000 */
[----:B------:R-:W-:Y:S02]  /*03b0*/  SHF.R.S32.HI R3, RZ, 0x1f, R5 ;  /* 0x0000001fff037819 */ /* 0x000fe40000011405 */
[----:B------:R-:W-:Y:S02]  /*03c0*/  ELECT P0, URZ, PT ;  /* 0x00000000003f782f */ /* 0x000fe40003800000 */
[----:B------:R-:W-:Y:S01]  /*03d0*/  SHF.R.S32.HI R7, RZ, 0x1f, R2 ;  /* 0x0000001fff077819 */ /* 0x000fe20000011402 */
[----:B0-----:R-:W-:Y:S01]  /*03e0*/  ULDC UR4, c[0x0][0x154] ;  /* 0x0000550000047ab9 */ /* 0x001fe20000000800 */
[----:B------:R-:W-:Y:S01]  /*03f0*/  LEA.HI R3, R3, R5, RZ, 0x7 ;  /* 0x0000000503037211 */ /* 0x000fe200078f38ff */
[----:B------:R-:W-:Y:S01]  /*0400*/  ULDC UR11, c[0x0][0x148] ;  /* 0x00005200000b7ab9 */ /* 0x000fe20000000800 */
[----:B------:R-:W0:Y:S01]  /*0410*/  S2UR UR13, SR_CTAID.X ;  /* 0x00000000000d79c3 */ /* 0x000e220000002500 */
[----:B------:R-:W-:Y:S01]  /*0420*/  LEA.HI R7, R7, R2, RZ, 0x2 ;  /* 0x0000000207077211 */ /* 0x000fe200078f10ff */
[----:B------:R-:W-:Y:S01]  /*0430*/  NOP ;  /* 0x0000000000007918 */ /* 0x000fe20000000000 */
[----:B------:R-:W-:Y:S01]  /*0440*/  LOP3.LUT R3, R3, 0xffffff80, RZ, 0xc0, !PT ;  /* 0xffffff8003037812 */ /* 0x000fe200078ec0ff */
[----:B------:R-:W-:Y:S01]  /*0450*/  NOP ;  /* 0x0000000000007918 */ /* 0x000fe20000000000 */
[----:B------:R-:W-:-:S03]  /*0460*/  LOP3.LUT R7, R7, 0x3ffffffc, RZ, 0xc0, !PT ;  /* 0x3ffffffc07077812 */ /* 0x000fc600078ec0ff */
[----:B------:R-:W-:Y:S02]  /*0470*/  IMAD.IADD R3, R5, 0x1, -R3 ;  /* 0x0000000105037824 */ /* 0x000fe400078e0a03 */
[----:B------:R-:W-:Y:S01]  /*0480*/  IMAD.IADD R2, R2, 0x1, -R7 ;  /* 0x0000000102027824 */ /* 0x000fe200078e0a07 */
[----:B-----5:R-:W-:Y:S02]  /*0490*/  I2FP.F32.U32 R4, UR10 ;  /* 0x0000000a00047c45 */ /* 0x020fe40008201000 */
[----:B-1----:R-:W-:Y:S02]  /*04a0*/  ISETP.NE.OR P0, PT, R0, RZ, !P0 ;  /* 0x000000ff0000720c */ /* 0x002fe40004705670 */
[----:B------:R-:W-:Y:S01]  /*04b0*/  SHF.R.S32.HI R0, RZ, 0x1f, R3 ;  /* 0x0000001fff007819 */ /* 0x000fe20000011403 */
[----:B------:R-:W-:Y:S01]  /*04c0*/  FMUL R8, R4, UR4 ;  /* 0x0000000404087c20 */ /* 0x000fe20008400000 */
[----:B------:R-:W-:Y:S01]  /*04d0*/  ULDC UR4, c[0x0][0x150] ;  /* 0x0000540000047ab9 */ /* 0x000fe20000000800 */
[----:B0-----:R-:W-:-:S02]  /*04e0*/  I2FP.F32.U32 R4, UR13 ;  /* 0x0000000d00047c45 */ /* 0x001fc40008201000 */
[----:B------:R-:W-:Y:S02]  /*04f0*/  LEA.HI R0, R0, R3, RZ, 0x3 ;  /* 0x0000000300007211 */ /* 0x000fe400078f18ff */
[----:B------:R-:W0:Y:S01]  /*0500*/  F2I.U32.TRUNC.NTZ R8, R8 ;  /* 0x0000000800087305 */ /* 0x000e22000020f000 */
[----:B------:R-:W-:Y:S01]  /*0510*/  FMUL R6, R4, UR4 ;  /* 0x0000000404067c20 */ /* 0x000fe20008400000 */
[--C-:B------:R-:W-:Y:S02]  /*0520*/  SHF.R.S32.HI R4, RZ, 0x3, R0.reuse ;  /* 0x00000003ff047819 */ /* 0x100fe40000011400 */
[----:B------:R-:W-:Y:S01]  /*0530*/  VOTEU.ALL UP0, P0 ;  /* 0x00000000003f7886 */ /* 0x000fe20000000000 */
[----:B------:R-:W-:Y:S01]  /*0540*/  SHF.R.S32.HI R5, RZ, 0x1f, R0 ;  /* 0x0000001fff057819 */ /* 0x000fe20000011400 */
[----:B------:R-:W-:Y:S01]  /*0550*/  UMOV UR4, 0x20 ;  /* 0x0000002000047882 */ /* 0x000fe20000000000 */
[----:B------:R-:W1:Y:S01]  /*0560*/  LDC R0, c[0x0][0x140] ;  /* 0x00005000ff007b82 */ /* 0x000e620000000800 */
[----:B------:R-:W5:Y:S01]  /*0570*/  F2I.U32.TRUNC.NTZ R6, R6 ;  /* 0x0000000600067305 */ /* 0x000f62000020f000 */
[----:B------:R-:W-:Y:S01]  /*0580*/  LEA.HI R5, R5, R4, RZ, 0x2 ;  /* 0x0000000405057211 */ /* 0x000fe200078f10ff */
[----:B------:R-:W-:Y:S01]  /*0590*/  @!UP0 UMOV UR7, 0x400 ;  /* 0x0000040000078882 */ /* 0x000fe20000000000 */
[----:B------:R-:W-:-:S04]  /*05a0*/  @!UP0 UIADD3 UR4, -UR4, 0x100000, URZ ;  /* 0x0010000004048890 */ /* 0x000fc8000fffe13f */
[----:B------:R-:W-:Y:S02]  /*05b0*/  @!UP0 USHF.L.U32 UR5, UR4, 0xb, URZ ;  /* 0x0000000b04058899 */ /* 0x000fe4000800063f */
[----:B------:R-:W-:Y:S01]  /*05c0*/  @!UP0 USHF.L.U32 UR4, UR4, 0x1, URZ ;  /* 0x0000000104048899 */ /* 0x000fe2000800063f */
[----:B------:R-:W-:Y:S01]  /*05d0*/  LOP3.LUT R5, R5, 0xfffffffc, RZ, 0xc0, !PT ;  /* 0xfffffffc05057812 */ /* 0x000fe200078ec0ff */
[----:B------:R-:W-:Y:S01]  /*05e0*/  VOTEU.ALL UP1, P0 ;  /* 0x00000000003f7886 */ /* 0x000fe20000020000 */
[----:B------:R-:W2:Y:S01]  /*05f0*/  @!UP0 S2UR UR8, SR_CgaCtaId ;  /* 0x00000000000889c3 */ /* 0x000ea20000008800 */
[----:B0-----:R-:W-:Y:S02]  /*0600*/  R2UR UR12, R8 ;  /* 0x00000000080c72ca */ /* 0x001fe400000e0000 */
[----:B------:R-:W-:-:S04]  /*0610*/  IMAD.IADD R5, R4, 0x1, -R5 ;  /* 0x0000000104057824 */ /* 0x000fc800078e0a05 */
[----:B------:R-:W-:Y:S01]  /*0620*/  IMAD R2, R2, 0x4, R5 ;  /* 0x0000000402027824 */ /* 0x000fe200078e0205 */
[----:B-----5:R-:W-:-:S03]  /*0630*/  R2UR UR6, R6 ;  /* 0x00000000060672ca */ /* 0x020fc600000e0000 */
[----:B------:R-:W-:-:S03]  /*0640*/  IMAD.SHL.U32 R155, R2, 0x4, RZ ;  /* 0x00000004029b7824 */ /* 0x000fc600078e00ff */
[----:B------:R-:W-:Y:S02]  /*0650*/  UIADD3 UR12, -UR12, URZ, URZ ;  /* 0x0000003f0c0c7290 */ /* 0x000fe4000fffe13f */
[----:B------:R-:W-:Y:S02]  /*0660*/  LOP3.LUT R155, R2, 0xc, R155, 0x78, !PT ;  /* 0x0000000c029b7812 */ /* 0x000fe400078e789b */
[----:B------:R-:W-:Y:S01]  /*0670*/  UIMAD UR14, UR11, UR12, UR10 ;  /* 0x0000000c0b0e72a4 */ /* 0x000fe2000f8e020a */
[----:B-1----:R-:W-:Y:S02]  /*0680*/  ISETP.EQ.U32.AND P3, PT, R0, 0x1, PT ;  /* 0x000000010000780c */ /* 0x002fe40003f62070 */
[----:B------:R-:W-:Y:S02]  /*0690*/  UIADD3 UR6, -UR6, URZ, URZ ;  /* 0x0000003f06067290 */ /* 0x000fe4000fffe13f */
[----:B--2---:R-:W-:Y:S01]  /*06a0*/  @!UP0 ULEA UR7, UR8, UR7, 0x18 ;  /* 0x0000000708078291 */ /* 0x004fe2000f8ec03f */
[----:B------:R-:W-:Y:S01]  /*06b0*/  ISETP.NE.AND P1, PT, R155, UR14, PT ;  /* 0x0000000e9b007c0c */ /* 0x000fe2000bf25270 */
[----:B------:R-:W-:Y:S01]  /*06c0*/  VOTEU.ALL UP0, P0 ;  /* 0x00000000003f7886 */ /* 0x000fe20000000000 */
[----:B------:R-:W-:Y:S01]  /*06d0*/  ULDC UR8, c[0x0][0x144] ;  /* 0x0000510000087ab9 */ /* 0x000fe20000000800 */
[----:B------:R-:W-:Y:S01]  /*06e0*/  LOP3.LUT P0, RZ, R3, 0x7, RZ, 0xc0, !PT ;  /* 0x0000000703ff7812 */ /* 0x000fe2000780c0ff */
[----:B------:R-:W-:-:S03]  /*06f0*/  UIMAD UR8, UR8, UR6, UR13 ;  /* 0x00000006080872a4 */ /* 0x000fc6000f8e020d */
[----:B------:R-:W-:-:S03]  /*0700*/  ISETP.LT.U32.AND P0, PT, R155, 0x2, !P0 ;  /* 0x000000029b00780c */ /* 0x000fc60004701070 */
[----:B------:R-:W-:Y:S01]  /*0710*/  ISETP.EQ.OR P1, PT, RZ, UR8, !P1 ;  /* 0x00000008ff007c0c */ /* 0x000fe2000cf22670 */
[----:B------:R-:W0:Y:S02]  /*0720*/  FENCE.VIEW.ASYNC.S ;  /* 0x00000000000073c6 */ /* 0x000e240000000000 */
[----:B0-----:R0:W1:Y:S01]  /*0730*/  @!UP0 SYNCS.EXCH.64 URZ, [UR7+0x40], UR4 ;  /* 0x00004004073f85b2 */ /* 0x0010620008000100 */
[----:B------:R-:W-:-:S04]  /*0740*/  PLOP3.LUT P0, PT, P0, P1, PT, 0x80, 0x0 ;  /* 0x000000000000781c */ /* 0x000fc80000703070 */
[----:B------:R-:W-:Y:S01]  /*0750*/  P2R R19, PR, RZ, 0x1 ;  /* 0x00000001ff137803 */ /* 0x000fe20000000000 */
[----:B------:R0:W2:Y:S01]  /*0760*/  @!UP1 SYNCS.EXCH.64 URZ, [UR7+0x48], UR4 ;  /* 0x00004804073f95b2 */ /* 0x0000a20008000100 */
[----:B------:R-:W-:Y:S01]  /*0770*/  NOP ;  /* 0x0000000000007918 */ /* 0x000fe20000000000 */
[----:B------:R-:W-:Y:S06]  /*0780*/  @!P3 BRA `(.L_x_3) ;  /* 0x000000000008b947 */ /* 0x000fec0003800000 */
[----:B-1234-:R-:W-:Y:S01]  /*0790*/  UCGABAR_ARV ;  /* 0x00000000000079c7 */ /* 0x01efe20008000000 */
[----:B------:R-:W-:Y:S05]  /*07a0*/  BRA `(.L_x_4) ;  /* 0x0000000000047947 */ /* 0x000fea0003800000 */
.L_x_3:
[----:B-1234-:R-:W-:Y:S01]  /*07b0*/  NOP ;  /* 0x0000000000007918 */ /* 0x01efe20000000000 */
.L_x_4:
[----:B0-----:R-:W-:Y:S01]  /*07c0*/  ULDC UR4, c[0x0][0x65c] ;  /* 0x0001970000047ab9 */ /* 0x001fe20000000800 */
[----:B------:R-:W-:Y:S01]  /*07d0*/  UMOV UR5, URZ ;  /* 0x0000003f00057c82 */ /* 0x000fe20008000000 */
[----:B------:R-:W-:-:S03]  /*07e0*/  UISETP.NE.AND UP0, UPT, UR4, 0x1, UPT ;  /* 0x000000010400788c */ /* 0x000fc6000bf05270 */
[----:B------:R-:W-:Y:S01]  /*07f0*/  UMOV UR4, UR13 ;  /* 0x0000000d00047c82 */ /* 0x000fe20008000000 */
[----:B------:R-:W-:Y:S02]  /*0800*/  UP2UR UR46, UPR, URZ, 0x1 ;  /* 0x000000013f2e7883 */ /* 0x000fe40008000000 */
[----:B------:R-:W-:Y:S02]  /*0810*/  PLOP3.LUT P0, PT, PT, PT, UP0, 0x80, 0x0 ;  /* 0x000000000000781c */ /* 0x000fe40003f0f008 */
[----:B------:R-:W-:Y:S02]  /*0820*/  PLOP3.LUT P1, PT, PT, PT, UP0, 0x80, 0x0 ;  /* 0x000000000000781c */ /* 0x000fe40003f2f008 */
[----:B------:R-:W-:Y:S01]  /*0830*/  PLOP3.LUT P5, PT, PT, PT, UP0, 0x80, 0x0 ;  /* 0x000000000000781c */ /* 0x000fe20003faf008 */
[----:B------:R-:W-:Y:S01]  /*0840*/  @UP0 ULDC UR14, c[0x0][0x10] ;  /* 0x00000400000e0ab9 */ /* 0x000fe20000000800 */
[----:B------:R-:W-:Y:S01]  /*0850*/  @UP0 UMOV UR6, UR10 ;  /* 0x0000000a00060c82 */ /* 0x000fe20008000000 */
[----:B------:R-:W-:Y:S01]  /*0860*/  @UP0 UMOV UR7, URZ ;  /* 0x0000003f00070c82 */ /* 0x000fe20008000000 */
[----:B------:R-:W-:Y:S01]  /*0870*/  PLOP3.LUT P4, PT, PT, PT, UP0, 0x80, 0x0 ;  /* 0x000000000000781c */ /* 0x000fe20003f8f008 */
[----:B------:R-:W-:-:S03]  /*0880*/  @UP0 UIMAD.WIDE.U32 UR14, UR13, UR14, UR6 ;  /* 0x0000000e0d0e02a5 */ /* 0x000fc6000f8e0006 */
[----:B------:R-:W-:Y:S01]  /*0890*/  @!UP0 ULDC UR7, c[0x0][0xc] ;  /* 0x0000030000078ab9 */ /* 0x000fe20000000800 */
[----:B------:R-:W-:Y:S01]  /*08a0*/  @UP0 UMOV UR6, URZ ;  /* 0x0000003f00060c82 */ /* 0x000fe20008000000 */
[----:B------:R-:W-:Y:S01]  /*08b0*/  @!UP0 UIMAD.WIDE.U32 UR4, UR10, UR7, UR4 ;  /* 0x000000070a0482a5 */ /* 0x000fe2000f8e0004 */
[----:B------:R-:W-:Y:S01]  /*08c0*/  IMAD.U32 R2, RZ, RZ, UR14 ;  /* 0x0000000eff027e24 */ /* 0x000fe2000f8e00ff */
[----:B------:R-:W-:Y:S02]  /*08d0*/  @UP0 UIADD3 UR6, UR15, UR6, URZ ;  /* 0x000000060f060290 */ /* 0x000fe4000fffe03f */
[----:B------:R-:W-:Y:S02]  /*08e0*/  IMAD.U32 R3, RZ, RZ, UR15 ;  /* 0x0000000fff037e24 */ /* 0x000fe4000f8e00ff */
[----:B------:R-:W-:Y:S02]  /*08f0*/  @P0 IMAD.MOV.U32 R7, RZ, RZ, R2 ;  /* 0x000000ffff070224 */ /* 0x000fe400078e0002 */
[----:B------:R-:W-:-:S02]  /*0900*/  IMAD.U32 R5, RZ, RZ, UR5 ;  /* 0x00000005ff057e24 */ /* 0x000fc4000f8e00ff */
[----:B------:R-:W-:Y:S02]  /*0910*/  IMAD.U32 R2, RZ, RZ, UR4 ;  /* 0x00000004ff027e24 */ /* 0x000fe4000f8e00ff */
[----:B------:R-:W-:Y:S02]  /*0920*/  @P1 IMAD.U32 R6, RZ, RZ, UR6 ;  /* 0x00000006ff061e24 */ /* 0x000fe4000f8e00ff */
[----:B------:R-:W-:Y:S02]  /*0930*/  @!P5 IMAD.MOV.U32 R6, RZ, RZ, R5 ;  /* 0x000000ffff06d224 */ /* 0x000fe400078e0005 */
[----:B------:R-:W-:Y:S02]  /*0940*/  @!P4 IMAD.MOV.U32 R7, RZ, RZ, R2 ;  /* 0x000000ffff07c224 */ /* 0x000fe400078e0002 */
[----:B------:R-:W-:Y:S01]  /*0950*/  IMAD.U32 R3, RZ, RZ, UR5 ;  /* 0x00000005ff037e24 */ /* 0x000fe2000f8e00ff */
[----:B------:R0:W-:Y:S01]  /*0960*/  STL [R1+0x200], R6 ;  /* 0x0002000601007387 */ /* 0x0001e20000100800 */
[----:B------:R-:W-:-:S03]  /*0970*/  IMAD.U32 R4, RZ, RZ, UR4 ;  /* 0x00000004ff047e24 */ /* 0x000fc6000f8e00ff */
[----:B------:R0:W-:Y:S01]  /*0980*/  STL [R1+0x204], R7 ;  /* 0x0002040701007387 */ /* 0x0001e20000100800 */
[----:B------:R-:W-:Y:S05]  /*0990*/  @!P3 BRA `(.L_x_5) ;  /* 0x00000000000cb947 */ /* 0x000fea0003800000 */
[----:B------:R-:W-:Y:S01]  /*09a0*/  UCGABAR_WAIT ;  /* 0x0000000000007dc7 */ /* 0x000fe20008000000 */
[----:B------:R-:W-:Y:S01]  /*09b0*/  CCTL.IVALL ;  /* 0x00000000ff00798f */ /* 0x000fe20002000000 */
[----:B------:R-:W-:Y:S05]  /*09c0*/  BRA `(.L_x_6) ;  /* 0x0000000000047947 */ /* 0x000fea0003800000 */
.L_x_5:
[----:B------:R-:W-:Y:S06]  /*09d0*/  BAR.SYNC.DEFER_BLOCKING 0x0 ;  /* 0x0000000000007b1d */ /* 0x000fec0000010000 */
.L_x_6:
[----:B------:R-:W-:Y:S05]  /*09e0*/  @!P2 BRA `(.L_x_7) ;  /* 0x00000100001ca947 */ /* 0x000fea0003800000 */
[----:B------:R-:W-:-:S06]  /*09f0*/  UISETP.GT.U32.AND UP0, UPT, UR16, 0x1, UPT ;  /* 0x000000011000788c */ /* 0x000fcc000bf04070 */
[----:B------:R-:W-:-:S13]  /*0a00*/  PLOP3.LUT P0, PT, PT, PT, UP0, 0x80, 0x0 ;  /* 0x000000000000781c */ /* 0x000fda0003f0f008 */
[----:B------:R-:W-:Y:S05]  /*0a10*/  @P0 EXIT ;  /* 0x000000000000094d */ /* 0x000fea0003800000 */
[----:B------:R-:W-:Y:S01]  /*0a20*/  ULDC.64 UR4, c[0x0][0x650] ;  /* 0x0001940000047ab9 */ /* 0x000fe20000000a00 */
[----:B------:R-:W-:Y:S01]  /*0a30*/  UMOV UR42, 0xffffffff ;  /* 0xffffffff002a7882 */ /* 0x000fe20000000000 */
[----:B------:R-:W-:Y:S01]  /*0a40*/  ISETP.GE.U32.AND P0, PT, R7, UR4, PT ;  /* 0x0000000407007c0c */ /* 0x000fe2000bf06070 */
[----:B------:R-:W-:Y:S01]  /*0a50*/  UMOV UR41, 0xffffffff ;  /* 0xffffffff00297882 */ /* 0x000fe20000000000 */
[----:B------:R-:W-:Y:S01]  /*0a60*/  UMOV UR43, 0xffffffff ;  /* 0xffffffff002b7882 */ /* 0x000fe20000000000 */
[----:B------:R-:W-:Y:S02]  /*0a70*/  PRMT R0, RZ, 0x7610, R0 ;  /* 0x00007610ff007816 */ /* 0x000fe40000000000 */
[----:B------:R-:W-:-:S13]  /*0a80*/  ISETP.GE.U32.AND.EX P0, PT, R6, UR5, PT, P0 ;  /* 0x0000000506007c0c */ /* 0x000fda000bf06100 */
[----:B------:R-:W-:Y:S05]  /*0a90*/  @P0 BRA `(.L_x_8) ;  /* 0x0000000400480947 */ /* 0x000fea0003800000 */
[----:B------:R-:W-:Y:S01]  /*0aa0*/  ULDC.64 UR16, c[0x0][0x628] ;  /* 0x00018a0000107ab9 */ /* 0x000fe20000000a00 */
[C---:B------:R-:W-:Y:S01]  /*0ab0*/  R2UR UR19, R7.reuse ;  /* 0x00000000071372ca */ /* 0x040fe200000e0000 */
[----:B------:R-:W-:Y:S01]  /*0ac0*/  ULDC UR18, c[0x0][0x630] ;  /* 0x00018c0000127ab9 */ /* 0x000fe20000000800 */
[----:B------:R-:W-:Y:S02]  /*0ad0*/  ISETP.NE.U32.AND P0, PT, RZ, UR16, PT ;  /* 0x00000010ff007c0c */ /* 0x000fe4000bf05070 */
[----:B------:R-:W-:Y:S02]  /*0ae0*/  R2UR UR4, R7 ;  /* 0x00000000070472ca */ /* 0x000fe400000e0000 */
[----:B------:R-:W-:Y:S02]  /*0af0*/  ISETP.NE.AND.EX P0, PT, RZ, UR17, PT, P0 ;  /* 0x00000011ff007c0c */ /* 0x000fe4000bf05300 */
[----:B------:R-:W-:-:S11]  /*0b00*/  R2UR UR5, R6 ;  /* 0x00000000060572ca */ /* 0x000fd600000e0000 */
[----:B------:R-:W-:Y:S05]  /*0b10*/  @!P0 BRA `(.L_x_9) ;  /* 0x0000000000308947 */ /* 0x000fea0003800000 */
[----:B------:R-:W-:Y:S01]  /*0b20*/  R2UR UR4, R7 ;  /* 0x00000000070472ca */ /* 0x000fe200000e0000 */
[----:B------:R-:W-:Y:S01]  /*0b30*/  ULDC UR9, c[0x0][0x634] ;  /* 0x00018d0000097ab9 */ /* 0x000fe20000000800 */
[----:B------:R-:W-:-:S11]  /*0b40*/  R2UR UR13, R6 ;  /* 0x00000000060d72ca */ /* 0x000fd600000e0000 */
[----:B------:R-:W-:-:S04]  /*0b50*/  UIADD3 UR9, UP0, UR4, UR9, URZ ;  /* 0x0000000904097290 */ /* 0x000fc8000ff1e03f */
[----:B------:R-:W-:-:S04]  /*0b60*/  UIADD3.X UR13, URZ, UR13, URZ, UP0, !UPT ;  /* 0x0000000d3f0d7290 */ /* 0x000fc800087fe43f */
[----:B------:R-:W-:-:S04]  /*0b70*/  UIMAD.WIDE.U32 UR4, UR13, UR16, URZ ;  /* 0x000000100d0472a5 */ /* 0x000fc8000f8e003f */
[----:B------:R-:W-:Y:S02]  /*0b80*/  UIMAD.WIDE.U32 UR6, UP0, UR9, UR17, UR4 ;  /* 0x00000011090672a5 */ /* 0x000fe4000f800004 */
[----:B------:R-:W-:Y:S02]  /*0b90*/  UIMAD.WIDE.U32 UR4, UR9, UR16, URZ ;  /* 0x00000010090472a5 */ /* 0x000fe4000f8e003f */
[----:B------:R-:W-:Y:S02]  /*0ba0*/  UIADD3.X UR15, URZ, URZ, URZ, UP0, !UPT ;  /* 0x0000003f3f0f7290 */ /* 0x000fe400087fe43f */
[----:B------:R-:W-:Y:S01]  /*0bb0*/  UIADD3 URZ, UP0, UR5, UR6, URZ ;  /* 0x00000006053f7290 */ /* 0x000fe2000ff1e03f */
[----:B------:R-:W-:-:S03]  /*0bc0*/  UMOV UR14, UR7 ;  /* 0x00000007000e7c82 */ /* 0x000fc60008000000 */
[----:B------:R-:W-:-:S12]  /*0bd0*/  UIMAD.WIDE.U32.X UR4, UR13, UR17, UR14, UP0 ;  /* 0x000000110d0472a5 */ /* 0x000fd800080e040e */
.L_x_9:
[----:B------:R-:W-:Y:S01]  /*0be0*/  USHF.R.U64 UR43, UR4, UR18, UR5 ;  /* 0x00000012042b7299 */ /* 0x000fe20008001205 */
[----:B------:R-:W-:Y:S01]  /*0bf0*/  R2UR UR7, R6 ;  /* 0x00000000060772ca */ /* 0x000fe200000e0000 */
[----:B------:R-:W-:Y:S02]  /*0c00*/  USHF.R.U32.HI UR4, URZ, UR18, UR5 ;  /* 0x000000123f047299 */ /* 0x000fe40008011605 */
[----:B------:R-:W-:Y:S01]  /*0c10*/  UIADD3 UR5, UP0, URZ, -UR43, URZ ;  /* 0x8000002b3f057290 */ /* 0x000fe2000ff1e03f */
[----:B------:R-:W-:Y:S01]  /*0c20*/  ULDC.64 UR14, c[0x0][0x620] ;  /* 0x00018800000e7ab9 */ /* 0x000fe20000000a00 */
[----:B------:R-:W-:Y:S02]  /*0c30*/  UMOV UR6, UR19 ;  /* 0x0000001300067c82 */ /* 0x000fe40008000000 */
[----:B------:R-:W-:Y:S01]  /*0c40*/  UIADD3.X UR4, URZ, ~UR4, URZ, UP0, !UPT ;  /* 0x800000043f047290 */ /* 0x000fe200087fe43f */
[----:B------:R-:W-:Y:S01]  /*0c50*/  ULDC UR9, c[0x0][0x618] ;  /* 0x0001860000097ab9 */ /* 0x000fe20000000800 */
[----:B------:R-:W-:-:S02]  /*0c60*/  UIMAD UR12, UR11, UR12, UR10 ;  /* 0x0000000c0b0c72a4 */ /* 0x000fc4000f8e020a */
[----:B------:R-:W-:Y:S02]  /*0c70*/  UIMAD UR4, UR4, UR14, URZ ;  /* 0x0000000e040472a4 */ /* 0x000fe4000f8e023f */
[----:B------:R-:W-:Y:S02]  /*0c80*/  UIMAD.WIDE.U32 UR6, UR5, UR14, UR6 ;  /* 0x0000000e050672a5 */ /* 0x000fe4000f8e0006 */
[----:B------:R-:W-:Y:S01]  /*0c90*/  UIMAD UR4, UR5, UR15, UR4 ;  /* 0x0000000f050472a4 */ /* 0x000fe2000f8e0204 */
[----:B------:R-:W-:Y:S01]  /*0ca0*/  ULDC UR10, c[0x0][0x608] ;  /* 0x00018200000a7ab9 */ /* 0x000fe20000000800 */
[----:B------:R-:W-:Y:S02]  /*0cb0*/  ULDC UR18, c[0x0][0x658] ;  /* 0x0001960000127ab9 */ /* 0x000fe40000000800 */
[----:B------:R-:W-:Y:S01]  /*0cc0*/  UIADD3 UR7, UR7, UR4, URZ ;  /* 0x0000000407077290 */ /* 0x000fe2000fffe03f */
[----:B------:R-:W-:Y:S02]  /*0cd0*/  UMOV UR11, 0xffffffff ;  /* 0xffffffff000b7882 */ /* 0x000fe40000000000 */
[----:B------:R-:W-:Y:S01]  /*0ce0*/  ULDC.64 UR4, c[0x0][0x640] ;  /* 0x0001900000047ab9 */ /* 0x000fe20000000a00 */
[----:B------:R-:W-:Y:S01]  /*0cf0*/  USHF.R.U64 UR16, UR6, UR9, UR7 ;  /* 0x0000000906107299 */ /* 0x000fe20008001207 */
[----:B------:R-:W-:Y:S01]  /*0d00*/  ISETP.NE.U32.AND P0, PT, RZ, UR4, PT ;  /* 0x00000004ff007c0c */ /* 0x000fe2000bf05070 */
[----:B------:R-:W-:-:S02]  /*0d10*/  USHF.R.U32.HI UR7, URZ, UR9, UR7 ;  /* 0x000000093f077299 */ /* 0x000fc40008011607 */
[----:B------:R-:W-:Y:S01]  /*0d20*/  USHF.L.U32 UR6, UR11, UR18, URZ ;  /* 0x000000120b067299 */ /* 0x000fe2000800063f */
[----:B------:R-:W-:Y:S01]  /*0d30*/  ISETP.NE.AND.EX P0, PT, RZ, UR5, PT, P0 ;  /* 0x00000005ff007c0c */ /* 0x000fe2000bf05300 */
[----:B------:R-:W-:Y:S02]  /*0d40*/  USHF.R.U64 UR22, UR16, UR10, UR7 ;  /* 0x0000000a10167299 */ /* 0x000fe40008001207 */
[----:B------:R-:W-:Y:S02]  /*0d50*/  USHF.R.U32.HI UR7, URZ, UR10, UR7 ;  /* 0x0000000a3f077299 */ /* 0x000fe40008011607 */
[----:B------:R-:W-:Y:S02]  /*0d60*/  UISETP.NE.AND UP1, UPT, UR46, URZ, UPT ;  /* 0x0000003f2e00728c */ /* 0x000fe4000bf25270 */
[----:B------:R-:W-:Y:S01]  /*0d70*/  USHF.R.U64 UR23, UR22, UR18, UR7 ;  /* 0x0000001216177299 */ /* 0x000fe20008001207 */
[----:B------:R-:W-:Y:S01]  /*0d80*/  ULDC UR17, c[0x0][0x600] ;  /* 0x0001800000117ab9 */ /* 0x000fe20000000800 */
[----:B------:R-:W-:-:S02]  /*0d90*/  ULOP3.LUT UR13, URZ, UR6, URZ, 0x33, !UPT ;  /* 0x000000063f0d7292 */ /* 0x000fc4000f8e333f */
[----:B------:R-:W-:Y:S02]  /*0da0*/  UIADD3 UR15, UR17, -0x1, URZ ;  /* 0xffffffff110f7890 */ /* 0x000fe4000fffe03f */
[----:B------:R-:W-:Y:S02]  /*0db0*/  USEL UR12, UR8, UR12, !UP1 ;  /* 0x0000000c080c7287 */ /* 0x000fe4000c800000 */
[----:B------:R-:W-:Y:S01]  /*0dc0*/  USHF.R.U32.HI UR7, URZ, UR18, UR7 ;  /* 0x000000123f077299 */ /* 0x000fe20008011607 */
[----:B------:R-:W-:Y:S01]  /*0dd0*/  ULDC UR19, c[0x0][0x648] ;  /* 0x0001920000137ab9 */ /* 0x000fe20000000800 */
[----:B------:R-:W-:Y:S01]  /*0de0*/  ULDC UR20, c[0x0][0x638] ;  /* 0x00018e0000147ab9 */ /* 0x000fe20000000800 */
[----:B------:R-:W-:Y:S01]  /*0df0*/  UMOV UR21, 0x1 ;  /* 0x0000000100157882 */ /* 0x000fe20000000000 */
[----:B------:R-:W-:Y:S01]  /*0e00*/  UMOV UR6, UR23 ;  /* 0x0000001700067c82 */ /* 0x000fe20008000000 */
[----:B------:R-:W-:Y:S07]  /*0e10*/  @!P0 BRA `(.L_x_10) ;  /* 0x0000000000308947 */ /* 0x000fee0003800000 */
[----:B------:R-:W-:Y:S02]  /*0e20*/  ULDC UR10, c[0x0][0x64c] ;  /* 0x00019300000a7ab9 */ /* 0x000fe40000000800 */
        /* <DEDUP_REMOVED lines=8> */
[----:B------:R-:W-:-:S07]  /*0eb0*/  UIMAD.WIDE.U32.X UR4, UR14, UR5, UR10, UP0 ;  /* 0x000000050e0472a5 */ /* 0x000fce00080e040a */
[----:B------:R-:W-:Y:S01]  /*0ec0*/  UMOV UR6, UR4 ;  /* 0x0000000400067c82 */ /* 0x000fe20008000000 */
[----:B------:R-:W-:-:S05]  /*0ed0*/  UMOV UR7, UR5 ;  /* 0x0000000500077c82 */ /* 0x000fca0008000000 */
.L_x_10:
[----:B------:R-:W-:Y:S01]  /*0ee0*/  USHF.R.U64 UR5, UR6, UR19, UR7 ;  /* 0x0000001306057299 */ /* 0x000fe20008001207 */
[----:B------:R-:W-:Y:S01]  /*0ef0*/  IMAD.MOV.U32 R0, RZ, RZ, 0x1 ;  /* 0x00000001ff007424 */ /* 0x000fe200078e00ff */
[----:B------:R-:W-:Y:S02]  /*0f00*/  USHF.L.U32 UR4, UR21, UR18, URZ ;  /* 0x0000001215047299 */ /* 0x000fe4000800063f */
[----:B------:R-:W-:Y:S02]  /*0f10*/  ULOP3.LUT UR13, UR22, UR13, URZ, 0xc0, !UPT ;  /* 0x0000000d160d7292 */ /* 0x000fe4000f8ec03f */
[----:B------:R-:W-:Y:S02]  /*0f20*/  UIADD3 UR6, -UR5, URZ, URZ ;  /* 0x0000003f05067290 */ /* 0x000fe4000fffe13f */
[----:B------:R-:W-:Y:S02]  /*0f30*/  UIMAD UR13, UR4, UR5, UR13 ;  /* 0x00000005040d72a4 */ /* 0x000fe4000f8e020d */
[----:B------:R-:W-:-:S02]  /*0f40*/  ULOP3.LUT UR15, UR16, UR15, URZ, 0xc0, !UPT ;  /* 0x0000000f100f7292 */ /* 0x000fc4000f8ec03f */
[----:B------:R-:W-:Y:S01]  /*0f50*/  UIMAD UR4, UR6, UR20, UR23 ;  /* 0x00000014060472a4 */ /* 0x000fe2000f8e0217 */
[----:B------:R-:W-:Y:S01]  /*0f60*/  ULDC UR5, c[0x0][0x610] ;  /* 0x0001840000057ab9 */ /* 0x000fe20000000800 */
[----:B------:R-:W-:Y:S02]  /*0f70*/  UISETP.NE.AND UP0, UPT, UR46, URZ, UPT ;  /* 0x0000003f2e00728c */ /* 0x000fe4000bf05270 */
[----:B------:R-:W-:Y:S02]  /*0f80*/  UIMAD UR12, UR13, UR5, UR12 ;  /* 0x000000050d0c72a4 */ /* 0x000fe4000f8e020c */
[----:B------:R-:W-:-:S04]  /*0f90*/  UIMAD UR4, UR4, UR17, UR15 ;  /* 0x00000011040472a4 */ /* 0x000fc8000f8e020f */
[----:B------:R-:W-:Y:S02]  /*0fa0*/  USEL UR41, UR4, UR12, !UP0 ;  /* 0x0000000c04297287 */ /* 0x000fe4000c000000 */
[----:B------:R-:W-:-:S12]  /*0fb0*/  USEL UR42, UR12, UR4, !UP0 ;  /* 0x000000040c2a7287 */ /* 0x000fd8000c000000 */
.L_x_8:
[----:B------:R-:W-:-:S08]  /*0fc0*/  NOP ;  /* 0x0000000000007918 */ /* 0x000fd00000000000 */
[----:B------:R-:W1:Y:S02]  /*0fd0*/  USETMAXREG.TRY_ALLOC.CTAPOOL UP0, 0xf0 ;  /* 0x000000f0000079c8 */ /* 0x000e640008000600 */
[----:B-1----:R-:W-:-:S13]  /*0fe0*/  PLOP3.LUT P0, PT, PT, PT, UP0, 0x80, 0x0 ;  /* 0x000000000000781c */ /* 0x002fda0003f0f008 */
[----:B------:R-:W-:Y:S05]  /*0ff0*/  @!P0 BRA `(.L_x_8) ;  /* 0xfffffffc00f08947 */ /* 0x000fea000383ffff */
[----:B------:R-:W-:Y:S01]  /*1000*/  ULDC.64 UR4, c[0x0][0x598] ;  /* 0x0001660000047ab9 */ /* 0x000fe20000000a00 */
[----:B------:R-:W-:Y:S01]  /*1010*/  ULDC.64 UR36, c[0x0][0x208] ;  /* 0x0000820000247ab9 */ /* 0x000fe20000000a00 */
[----:B------:R-:W-:-:S04]  /*1020*/  ISETP.NE.U32.AND P0, PT, RZ, UR4, PT ;  /* 0x00000004ff007c0c */ /* 0x000fc8000bf05070 */
[----:B------:R-:W-:-:S13]  /*1030*/  ISETP.NE.AND.EX P0, PT, RZ, UR5, PT, P0 ;  /* 0x00000005ff007c0c */ /* 0x000fda000bf05300 */
[----:B------:R-:W-:Y:S05]  /*1040*/  @!P0 BRA `(.L_x_11) ;  /* 0x00000000001c8947 */ /* 0x000fea0003800000 */
[----:B------:R-:W1:Y:S02]  /*1050*/  LDC.64 R2, c[0x0][0x598] ;  /* 0x00016600ff027b82 */ /* 0x000e640000000a00 */
[----:B-1----:R-:W2:Y:S02]  /*1060*/  LDG.E.64 R2, desc[UR36][R2.64] ;  /* 0x0000002402027981 */ /* 0x002ea4000c1e1b00 */
[----:B--2---:R-:W-:-:S04]  /*1070*/  ISETP.NE.U32.AND P0, PT, R2, RZ, PT ;  /* 0x000000ff0200720c */ /* 0x004fc80003f05070 */
[----:B------:R-:W-:-:S13]  /*1080*/  ISETP.NE.AND.EX P0, PT, R3, RZ, PT, P0 ;  /* 0x000000ff0300720c */ /* 0x000fda0003f05300 */
[----:B------:R-:W-:Y:S05]  /*1090*/  @!P0 BRA `(.L_x_11) ;  /* 0x0000000000088947 */ /* 0x000fea0003800000 */
[----:B------:R1:W5:Y:S01]  /*10a0*/  LD.E R17, desc[UR36][R2.64] ;  /* 0x0000002402117980 */ /* 0x000362000c101900 */
[----:B------:R-:W-:Y:S05]  /*10b0*/  BRA `(.L_x_12) ;  /* 0x0000000000247947 */ /* 0x000fea0003800000 */
.L_x_11:
[----:B------:R-:W-:Y:S02]  /*10c0*/  ULDC.64 UR4, c[0x0][0x588] ;  /* 0x0001620000047ab9 */ /* 0x000fe40000000a00 */
[----:B------:R-:W-:-:S04]  /*10d0*/  ISETP.NE.U32.AND P0, PT, RZ, UR4, PT ;  /* 0x00000004ff007c0c */ /* 0x000fc8000bf05070 */
[----:B------:R-:W-:-:S13]  /*10e0*/  ISETP.NE.AND.EX P0, PT, RZ, UR5, PT, P0 ;  /* 0x00000005ff007c0c */ /* 0x000fda000bf05300 */
[----:B------:R-:W-:Y:S05]  /*10f0*/  @!P0 BRA `(.L_x_13) ;  /* 0x00000000000c8947 */ /* 0x000fea0003800000 */
[----:B------:R-:W1:Y:S02]  /*1100*/  LDC.64 R2, c[0x0][0x588] ;  /* 0x00016200ff027b82 */ /* 0x000e640000000a00 */
[----:B-1----:R2:W5:Y:S01]  /*1110*/  LDG.E R17, desc[UR36][R2.64] ;  /* 0x0000002402117981 */ /* 0x002562000c1e1900 */
[----:B------:R-:W-:Y:S05]  /*1120*/  BRA `(.L_x_12) ;  /* 0x0000000000087947 */ /* 0x000fea0003800000 */
.L_x_13:
[----:B------:R-:W-:Y:S02]  /*1130*/  ULDC UR4, c[0x0][0x580] ;  /* 0x0001600000047ab9 */ /* 0x000fe40000000800 */
[----:B------:R-:W-:-:S07]  /*1140*/  IMAD.U32 R17, RZ, RZ, UR4 ;  /* 0x00000004ff117e24 */ /* 0x000fce000f8e00ff */
.L_x_12:
[----:B------:R-:W-:Y:S02]  /*1150*/  ULDC.64 UR4, c[0x0][0x5a0] ;  /* 0x0001680000047ab9 */ /* 0x000fe40000000a00 */
[----:B------:R-:W-:-:S04]  /*1160*/  ISETP.NE.U32.AND P0, PT, RZ, UR4, PT ;  /* 0x00000004ff007c0c */ /* 0x000fc8000bf05070 */
[----:B------:R-:W-:-:S13]  /*1170*/  ISETP.NE.AND.EX P0, PT, RZ, UR5, PT, P0 ;  /* 0x00000005ff007c0c */ /* 0x000fda000bf05300 */
[----:B------:R-:W-:Y:S05]  /*1180*/  @!P0 BRA `(.L_x_14) ;  /* 0x00000000001c8947 */ /* 0x000fea0003800000 */
[----:B-12---:R-:W1:Y:S02]  /*1190*/  LDC.64 R2, c[0x0][0x5a0] ;  /* 0x00016800ff027b82 */ /* 0x006e640000000a00 */
[----:B-1----:R-:W2:Y:S02]  /*11a0*/  LDG.E.64 R2, desc[UR36][R2.64] ;  /* 0x0000002402027981 */ /* 0x002ea4000c1e1b00 */
[----:B--2---:R-:W-:-:S04]  /*11b0*/  ISETP.NE.U32.AND P0, PT, R2, RZ, PT ;  /* 0x000000ff0200720c */ /* 0x004fc80003f05070 */
[----:B------:R-:W-:-:S13]  /*11c0*/  ISETP.NE.AND.EX P0, PT, R3, RZ, PT, P0 ;  /* 0x000000ff0300720c */ /* 0x000fda0003f05300 */
[----:B------:R-:W-:Y:S05]  /*11d0*/  @!P0 BRA `(.L_x_14) ;  /* 0x0000000000088947 */ /* 0x000fea0003800000 */
[----:B------:R1:W5:Y:S01]  /*11e0*/  LD.E R18, desc[UR36][R2.64] ;  /* 0x0000002402127980 */ /* 0x000362000c101900 */
[----:B------:R-:W-:Y:S05]  /*11f0*/  BRA `(.L_x_15) ;  /* 0x0000000000247947 */ /* 0x000fea0003800000 */
.L_x_14:
[----:B------:R-:W-:Y:S02]  /*1200*/  ULDC.64 UR4, c[0x0][0x590] ;  /* 0x0001640000047ab9 */ /* 0x000fe40000000a00 */
[----:B------:R-:W-:-:S04]  /*1210*/  ISETP.NE.U32.AND P0, PT, RZ, UR4, PT ;  /* 0x00000004ff007c0c */ /* 0x000fc8000bf05070 */
[----:B------:R-:W-:-:S13]  /*1220*/  ISETP.NE.AND.EX P0, PT, RZ, UR5, PT, P0 ;  /* 0x00000005ff007c0c */ /* 0x000fda000bf05300 */
[----:B------:R-:W-:Y:S05]  /*1230*/  @!P0 BRA `(.L_x_16) ;  /* 0x00000000000c8947 */ /* 0x000fea0003800000 */
[----:B-12---:R-:W1:Y:S02]  /*1240*/  LDC.64 R2, c[0x0][0x590] ;  /* 0x00016400ff027b82 */ /* 0x006e640000000a00 */
[----:B-1----:R2:W5:Y:S01]  /*1250*/  LDG.E R18, desc[UR36][R2.64] ;  /* 0x0000002402127981 */ /* 0x002562000c1e1900 */
[----:B------:R-:W-:Y:S05]  /*1260*/  BRA `(.L_x_15) ;  /* 0x0000000000087947 */ /* 0x000fea0003800000 */
.L_x_16:
[----:B------:R-:W-:Y:S02]  /*1270*/  ULDC UR4, c[0x0][0x584] ;  /* 0x0001610000047ab9 */ /* 0x000fe40000000800 */
[----:B------:R-:W-:-:S07]  /*1280*/  IMAD.U32 R18, RZ, RZ, UR4 ;  /* 0x00000004ff127e24 */ /* 0x000fce000f8e00ff */
.L_x_15:
[----:B------:R-:W-:-:S13]  /*1290*/  LOP3.LUT P0, RZ, R0, 0xff, RZ, 0xc0, !PT ;  /* 0x000000ff00ff7812 */ /* 0x000fda000780c0ff */
[----:B------:R-:W-:Y:S05]  /*12a0*/  @!P0 EXIT ;  /* 0x000000000000894d */ /* 0x000fea0003800000 */
[----:B------:R-:W-:Y:S01]  /*12b0*/  ULDC UR4, c[0x0][0x28c] ;  /* 0x0000a30000047ab9 */ /* 0x000fe20000000800 */
[----:B------:R-:W-:Y:S01]  /*12c0*/  UMOV UR38, URZ ;  /* 0x0000003f00267c82 */ /* 0x000fe20008000000 */
[----:B------:R-:W-:Y:S01]  /*12d0*/  UIADD3 UR4, UR4, 0x1f, URZ ;  /* 0x0000001f04047890 */ /* 0x000fe2000fffe03f */
[----:B------:R-:W-:-:S03]  /*12e0*/  UMOV UR39, URZ ;  /* 0x0000003f00277c82 */ /* 0x000fc60008000000 */
[----:B------:R-:W-:-:S04]  /*12f0*/  USHF.R.S32.HI UR5, URZ, 0x1f, UR4 ;  /* 0x0000001f3f057899 */ /* 0x000fc80008011404 */
[----:B------:R-:W-:-:S04]  /*1300*/  ULEA.HI UR5, UR5, UR4, URZ, 0x5 ;  /* 0x0000000405057291 */ /* 0x000fc8000f8f283f */
[----:B------:R-:W-:-:S12]  /*1310*/  USHF.R.S32.HI UR44, URZ, 0x5, UR5 ;  /* 0x000000053f2c7899 */ /* 0x000fd80008011405 */
.L_x_552:
[----:B------:R-:W3:Y:S01]  /*1320*/  S2R R0, SR_TID.X ;  /* 0x0000000000007919 */ /* 0x000ee20000002100 */
[----:B----4-:R-:W4:Y:S01]  /*1330*/  S2UR UR7, SR_CgaCtaId ;  /* 0x00000000000779c3 */ /* 0x010f220000008800 */
[----:B------:R-:W-:Y:S02]  /*1340*/  UMOV UR6, 0x400 ;  /* 0x0000040000067882 */ /* 0x000fe40000000000 */
[----:B----4-:R-:W-:Y:S01]  /*1350*/  ULEA UR6, UR7, UR6, 0x18 ;  /* 0x0000000607067291 */ /* 0x010fe2000f8ec03f */
[----:B---3--:R-:W-:-:S04]  /*1360*/  LOP3.LUT R0, R0, 0x80, RZ, 0xc0, !PT ;  /* 0x0000008000007812 */ /* 0x008fc800078ec0ff */
[----:B------:R-:W-:-:S06]  /*1370*/  SHF.R.U32.HI R0, RZ, 0x7, R0 ;  /* 0x00000007ff007819 */ /* 0x000fcc0000011600 */
[----:B------:R-:W3:Y:S02]  /*1380*/  SHFL.IDX PT, R0, R0, RZ, 0x1f ;  /* 0x00001fff00007589 */ /* 0x000ee400000e0000 */
[----:B---3--:R-:W-:-:S13]  /*1390*/  R2UR UR4, R0 ;  /* 0x00000000000472ca */ /* 0x008fda00000e0000 */
[----:B------:R-:W-:-:S04]  /*13a0*/  ULEA.HI UR5, UR4, UR4, URZ, 0x1 ;  /* 0x0000000404057291 */ /* 0x000fc8000f8f083f */
[----:B------:R-:W-:-:S04]  /*13b0*/  ULOP3.LUT UR5, UR5, 0x1ffffe, URZ, 0xc0, !UPT ;  /* 0x001ffffe05057892 */ /* 0x000fc8000f8ec03f */
[----:B------:R-:W-:-:S03]  /*13c0*/  UIADD3 UR5, UR4, -UR5, URZ ;  /* 0x8000000504057290 */ /* 0x000fc6000fffe03f */
[----:B------:R-:W-:Y:S01]  /*13d0*/  ULDC UR4, c[0x0][0x28c] ;  /* 0x0000a30000047ab9 */ /* 0x000fe20000000800 */
[----:B------:R-:W-:Y:S01]  /*13e0*/  ULEA UR5, UR5, UR6, 0xb ;  /* 0x0000000605057291 */ /* 0x000fe2000f8e583f */
[----:B------:R-:W-:-:S03]  /*13f0*/  ISETP.LT.AND P0, PT, RZ, UR4, PT ;  /* 0x00000004ff007c0c */ /* 0x000fc6000bf01270 */
[----:B------:R-:W-:-:S04]  /*1400*/  UIADD3 UR5, UR5, 0x100, URZ ;  /* 0x0000010005057890 */ /* 0x000fc8000fffe03f */
[----:B------:R-:W-:-:S04]  /*1410*/  USHF.R.U32.HI UR5, URZ, 0x4, UR5 ;  /* 0x000000043f057899 */ /* 0x000fc80008011605 */
[----:B------:R-:W-:-:S04]  /*1420*/  ULOP3.LUT UR5, UR5, 0x3fff, URZ, 0xc0, !UPT ;  /* 0x00003fff05057892 */ /* 0x000fc8000f8ec03f */
[----:B------:R-:W-:Y:S01]  /*1430*/  ULOP3.LUT UR45, UR5, 0x10000, URZ, 0xfc, !UPT ;  /* 0x00010000052d7892 */ /* 0x000fe2000f8efc3f */
[----:B------:R-:W-:Y:S11]  /*1440*/  @P0 BRA `(.L_x_17) ;  /* 0x0000000000400947 */ /* 0x000ff60003800000 */
[----:B------:R-:W-:Y:S01]  /*1450*/  MOV R0, 0x0 ;  /* 0x0000000000007802 */ /* 0x000fe20000000f00 */
[----:B------:R-:W-:Y:S01]  /*1460*/  ULDC.64 UR4, c[0x4][0x68] ;  /* 0x01001a0000047ab9 */ /* 0x000fe20000000a00 */
[----:B------:R-:W-:Y:S01]  /*1470*/  ULDC.64 UR6, c[0x4][0x8] ;  /* 0x0100020000067ab9 */ /* 0x000fe20000000a00 */
[----:B------:R-:W-:Y:S01]  /*1480*/  IMAD.U32 R4, RZ, RZ, UR4 ;  /* 0x00000004ff047e24 */ /* 0x000fe2000f8e00ff */
[----:B-12---:R1:W2:Y:S01]  /*1490*/  LDC.64 R2, c[0x4][R0] ;  /* 0x0100000000027b82 */ /* 0x0062a20000000a00 */
[----:B------:R-:W-:Y:S01]  /*14a0*/  IMAD.U32 R5, RZ, RZ, UR5 ;  /* 0x00000005ff057e24 */ /* 0x000fe2000f8e00ff */
[----:B------:R-:W-:Y:S01]  /*14b0*/  ULDC.64 UR4, c[0x4][0x70] ;  /* 0x01001c0000047ab9 */ /* 0x000fe20000000a00 */
[----:B------:R-:W-:Y:S02]  /*14c0*/  IMAD.U32 R10, RZ, RZ, UR6 ;  /* 0x00000006ff0a7e24 */ /* 0x000fe4000f8e00ff */
[----:B0-----:R-:W-:Y:S02]  /*14d0*/  IMAD.U32 R6, RZ, RZ, UR4 ;  /* 0x00000004ff067e24 */ /* 0x001fe4000f8e00ff */
[----:B------:R-:W-:-:S02]  /*14e0*/  IMAD.U32 R7, RZ, RZ, UR5 ;  /* 0x00000005ff077e24 */ /* 0x000fc4000f8e00ff */
[----:B------:R-:W-:Y:S02]  /*14f0*/  IMAD.U32 R11, RZ, RZ, UR7 ;  /* 0x00000007ff0b7e24 */ /* 0x000fe4000f8e00ff */
[----:B------:R-:W-:Y:S02]  /*1500*/  IMAD.MOV.U32 R8, RZ, RZ, 0x1e1 ;  /* 0x000001e1ff087424 */ /* 0x000fe400078e00ff */
[----:B------:R-:W-:Y:S02]  /*1510*/  IMAD.MOV.U32 R12, RZ, RZ, 0x1 ;  /* 0x00000001ff0c7424 */ /* 0x000fe400078e00ff */
[----:B-1----:R-:W-:-:S07]  /*1520*/  IMAD.MOV.U32 R13, RZ, RZ, RZ ;  /* 0x000000ffff0d7224 */ /* 0x002fce00078e00ff */
[----:B------:R-:W-:-:S07]  /*1530*/  LEPC R20, `(.L_x_17) ;  /* 0x000000001014794e */ /* 0x000fce0000000000 */
[----:B--2--5:R-:W-:Y:S05]  /*1540*/  CALL.ABS.NOINC R2 ;  /* 0x0000000002007343 */ /* 0x024fea0003c00000 */
.L_x_17:
[----:B------:R-:W-:-:S06]  /*1550*/  ULOP3.LUT UR4, UR40, 0x1, URZ, 0xfc, !UPT ;  /* 0x0000000128047892 */ /* 0x000fcc000f8efc3f */
[----:B------:R-:W-:-:S05]  /*1560*/  IMAD.U32 R0, RZ, RZ, UR4 ;  /* 0x00000004ff007e24 */ /* 0x000fca000f8e00ff */
[----:B------:R-:W-:-:S13]  /*1570*/  ISETP.NE.AND P0, PT, R0, 0x3, PT ;  /* 0x000000030000780c */ /* 0x000fda0003f05270 */
[----:B------:R-:W-:Y:S05]  /*1580*/  @!P0 BRA `(.L_x_18) ;  /* 0x0000000000048947 */ /* 0x000fea0003800000 */
[----:B------:R-:W-:Y:S01]  /*1590*/  BPT.TRAP 0x1 ;  /* 0x000000040000795c */ /* 0x000fe20000300000 */
.L_x_18:
[----:B------:R-:W3:Y:S01]  /*15a0*/  S2UR UR5, SR_CgaCtaId ;  /* 0x00000000000579c3 */ /* 0x000ee20000008800 */
[----:B------:R-:W-:Y:S01]  /*15b0*/  UMOV UR4, 0x400 ;  /* 0x0000040000047882 */ /* 0x000fe20000000000 */
[----:B-12---:R-:W-:Y:S02]  /*15c0*/  IMAD.U32 R2, RZ, RZ, UR38 ;  /* 0x00000026ff027e24 */ /* 0x006fe4000f8e00ff */
[----:B------:R-:W-:-:S03]  /*15d0*/  IMAD.U32 R3, RZ, RZ, UR39 ;  /* 0x00000027ff037e24 */ /* 0x000fc6000f8e00ff */
[----:B------:R-:W-:Y:S01]  /*15e0*/  SHF.L.U32 R2, R2, 0x1f, RZ ;  /* 0x0000001f02027819 */ /* 0x000fe200000006ff */
[----:B---3--:R-:W-:-:S06]  /*15f0*/  ULEA UR4, UR5, UR4, 0x18 ;  /* 0x0000000405047291 */ /* 0x008fcc000f8ec03f */
[----:B------:R-:W-:-:S04]  /*1600*/  IMAD.U32 R0, RZ, RZ, UR4 ;  /* 0x00000004ff007e24 */ /* 0x000fc8000f8e00ff */
[----:B------:R-:W-:-:S04]  /*1610*/  IMAD R3, R3, 0x8, R0 ;  /* 0x0000000803037824 */ /* 0x000fc800078e0200 */
[----:B------:R1:W2:Y:S01]  /*1620*/  SYNCS.PHASECHK.TRANS64.TRYWAIT P1, [R3+URZ], R2 ;  /* 0x00000002030075a7 */ /* 0x0002a2000802017f */
[----:B------:R-:W-:Y:S05]  /*1630*/  @!P0 BRA `(.L_x_19) ;  /* 0x0000000000048947 */ /* 0x000fea0003800000 */
[----:B------:R-:W-:Y:S01]  /*1640*/  BPT.TRAP 0x1 ;  /* 0x000000040000795c */ /* 0x000fe20000300000 */
.L_x_19:
[----:B--2---:R-:W-:Y:S05]  /*1650*/  @P1 BRA `(.L_x_20) ;  /* 0x0000000000081947 */ /* 0x004fea0003800000 */
[----:B------:R-:W2:Y:S02]  /*1660*/  SYNCS.PHASECHK.TRANS64.TRYWAIT P1, [R3+URZ], R2 ;  /* 0x00000002030075a7 */ /* 0x000ea4000802017f */
[----:B--2---:R-:W-:Y:S05]  /*1670*/  @!P1 BRA `(.L_x_21) ;  /* 0x0000010800a49947 */ /* 0x004fea0003800000 */
.L_x_20:
[----:B------:R-:W-:-:S04]  /*1680*/  UISETP.LT.AND UP0, UPT, UR44, 0x1, UPT ;  /* 0x000000012c00788c */ /* 0x000fc8000bf01270 */
[----:B------:R-:W-:-:S06]  /*1690*/  USEL UR4, UR44, 0x1, UP0 ;  /* 0x000000012c047887 */ /* 0x000fcc0008000000 */
[----:B------:R-:W-:Y:S01]  /*16a0*/  IMAD.U32 R4, RZ, RZ, UR4 ;  /* 0x00000004ff047e24 */ /* 0x000fe2000f8e00ff */
[----:B------:R-:W-:Y:S05]  /*16b0*/  WARPSYNC.ALL ;  /* 0x0000000000007948 */ /* 0x000fea0003800000 */
[----:B------:R-:W-:-:S04]  /*16c0*/  IADD3 R4, -R4, UR44, RZ ;  /* 0x0000002c04047c10 */ /* 0x000fc8000fffe1ff */
[----:B------:R-:W-:Y:S02]  /*16d0*/  ISETP.GE.AND P1, PT, R4, 0x1, PT ;  /* 0x000000010400780c */ /* 0x000fe40003f26270 */
[----:B------:R-:W-:Y:S01]  /*16e0*/  R2UR UR4, R0 ;  /* 0x00000000000472ca */ /* 0x000fe200000e0000 */
[----:B------:R-:W-:Y:S01]  /*16f0*/  WARPGROUP.ARRIVE ;  /* 0x00000000000079c5 */ /* 0x000fe20000000000 */
[----:B------:R-:W-:Y:S01]  /*1700*/  UMOV UR5, 0xc0000010 ;  /* 0xc000001000057882 */ /* 0x000fe20000000000 */
[----:B------:R-:W-:-:S10]  /*1710*/  UMOV UR7, 0xc0000010 ;  /* 0xc000001000077882 */ /* 0x000fd40000000000 */
[----:B------:R-:W-:-:S04]  /*1720*/  UIADD3 UR4, UR4, 0x6100, URZ ;  /* 0x0000610004047890 */ /* 0x000fc8000fffe03f */
[----:B------:R-:W-:-:S04]  /*1730*/  USHF.R.U32.HI UR4, URZ, 0x4, UR4 ;  /* 0x000000043f047899 */ /* 0x000fc80008011604 */
[----:B------:R-:W-:-:S04]  /*1740*/  ULOP3.LUT UR4, UR4, 0x3fff, URZ, 0xc0, !UPT ;  /* 0x00003fff04047892 */ /* 0x000fc8000f8ec03f */
[----:B------:R-:W-:Y:S02]  /*1750*/  ULOP3.LUT UR9, UR4, 0x10000, URZ, 0xfc, !UPT ;  /* 0x0001000004097892 */ /* 0x000fe4000f8efc3f */
[----:B------:R-:W-:Y:S02]  /*1760*/  ULEA UR4, UR39, UR45, 0x9 ;  /* 0x0000002d27047291 */ /* 0x000fe4000f8e483f */
[----:B------:R-:W-:-:S09]  /*1770*/  ULEA UR6, UR39, UR9, 0x9 ;  /* 0x0000000927067291 */ /* 0x000fd2000f8e483f */
[----:B------:R-:W-:Y:S01]  /*1780*/  IGMMA.64x256x32.S8.S8 R24, gdesc[UR4], RZ, !UPT, gsb0 ;  /* 0x06600000041879f1 */ /* 0x000fe2000c0410ff */
[----:B------:R-:W-:Y:S01]  /*1790*/  UIADD3 UR4, UR4, 0x100, URZ ;  /* 0x0000010004047890 */ /* 0x000fe2000fffe03f */
[----:B------:R-:W-:Y:S01]  /*17a0*/  UMOV UR5, 0xc0000010 ;  /* 0xc000001000057882 */ /* 0x000fe20000000000 */
[----:B------:R-:W-:Y:S02]  /*17b0*/  WARPGROUP.DEPBAR.LE gsb0, 0x0 ;  /* 0x00008000000079c5 */ /* 0x000fe40000010000 */
[----:B------:R-:W-:Y:S04]  /*17c0*/  STL.64 [R1], R24 ;  /* 0x0000001801007387 */ /* 0x000fe80000100a00 */
[----:B------:R-:W-:Y:S04]  /*17d0*/  STL.64 [R1+0x8], R26 ;  /* 0x0000081a01007387 */ /* 0x000fe80000100a00 */
        /* <DEDUP_REMOVED lines=61> */
[----:B------:R3:W-:Y:S02]  /*1bb0*/  STL.64 [R1+0x1f8], R150 ;  /* 0x0001f89601007387 */ /* 0x0007e40000100a00 */
[----:B---3--:R-:W-:-:S06]  /*1bc0*/  WARPGROUP.ARRIVE ;  /* 0x00000000000079c5 */ /* 0x008fcc0000000000 */
[----:B------:R-:W-:Y:S03]  /*1bd0*/  IGMMA.64x256x32.S8.S8 R24, gdesc[UR4], RZ, !UPT, gsb0 ;  /* 0x06600000041879f1 */ /* 0x000fe6000c0410ff */
[----:B------:R-:W-:Y:S02]  /*1be0*/  WARPGROUP.DEPBAR.LE gsb0, 0x0 ;  /* 0x00008000000079c5 */ /* 0x000fe40000010000 */
[----:B------:R-:W-:Y:S05]  /*1bf0*/  @!P1 BRA `(.L_x_22) ;  /* 0x0000000c00989947 */ /* 0x000fea0003800000 */
[----:B------:R-:W-:Y:S02]  /*1c00*/  UIADD3 UR4, UR39, 0x1, URZ ;  /* 0x0000000127047890 */ /* 0x000fe4000fffe03f */
[----:B-12---:R-:W-:Y:S02]  /*1c10*/  IMAD.U32 R2, RZ, RZ, UR39 ;  /* 0x00000027ff027e24 */ /* 0x006fe4000f8e00ff */
[----:B------:R-:W-:-:S04]  /*1c20*/  UISETP.NE.AND UP0, UPT, UR4, 0x3, UPT ;  /* 0x000000030400788c */ /* 0x000fc8000bf05270 */
[----:B------:R-:W-:Y:S02]  /*1c30*/  USEL UR5, URZ, 0x1, UP0 ;  /* 0x000000013f057887 */ /* 0x000fe40008000000 */
[----:B------:R-:W-:Y:S02]  /*1c40*/  USEL UR8, UR4, URZ, UP0 ;  /* 0x0000003f04087287 */ /* 0x000fe40008000000 */
[----:B------:R-:W-:-:S06]  /*1c50*/  ULOP3.LUT UR5, UR38, UR5, URZ, 0x3c, !UPT ;  /* 0x0000000526057292 */ /* 0x000fcc000f8e3c3f */
[----:B------:R-:W-:-:S07]  /*1c60*/  IMAD.U32 R3, RZ, RZ, UR5 ;  /* 0x00000005ff037e24 */ /* 0x000fce000f8e00ff */
.L_x_29:
[----:B------:R-:W-:Y:S05]  /*1c70*/  @!P0 BRA `(.L_x_23) ;  /* 0x0000000000048947 */ /* 0x000fea0003800000 */
[----:B------:R-:W-:Y:S01]  /*1c80*/  BPT.TRAP 0x1 ;  /* 0x000000040000795c */ /* 0x000fe20000300000 */
.L_x_23:
[----:B------:R-:W1:Y:S01]  /*1c90*/  S2UR UR5, SR_CgaCtaId ;  /* 0x00000000000579c3 */ /* 0x000e620000008800 */
[----:B------:R-:W-:Y:S01]  /*1ca0*/  UMOV UR4, 0x400 ;  /* 0x0000040000047882 */ /* 0x000fe20000000000 */
[----:B------:R-:W-:Y:S01]  /*1cb0*/  IMAD.U32 R5, RZ, RZ, UR8 ;  /* 0x00000008ff057e24 */ /* 0x000fe2000f8e00ff */
[----:B0-----:R-:W-:Y:S01]  /*1cc0*/  SHF.L.U32 R6, R3, 0x1f, RZ ;  /* 0x0000001f03067819 */ /* 0x001fe200000006ff */
[----:B-1----:R-:W-:-:S06]  /*1cd0*/  ULEA UR4, UR5, UR4, 0x18 ;  /* 0x0000000405047291 */ /* 0x002fcc000f8ec03f */
[----:B------:R-:W-:-:S04]  /*1ce0*/  IMAD.U32 R0, RZ, RZ, UR4 ;  /* 0x00000004ff007e24 */ /* 0x000fc8000f8e00ff */
[----:B------:R-:W-:-:S04]  /*1cf0*/  IMAD R5, R5, 0x8, R0 ;  /* 0x0000000805057824 */ /* 0x000fc800078e0200 */
[----:B------:R0:W1:Y:S01]  /*1d00*/  SYNCS.PHASECHK.TRANS64.TRYWAIT P1, [R5+URZ], R6 ;  /* 0x00000006050075a7 */ /* 0x000062000802017f */
[----:B------:R-:W-:Y:S05]  /*1d10*/  @!P0 BRA `(.L_x_24) ;  /* 0x0000000000048947 */ /* 0x000fea0003800000 */
[----:B------:R-:W-:Y:S01]  /*1d20*/  BPT.TRAP 0x1 ;  /* 0x000000040000795c */ /* 0x000fe20000300000 */
.L_x_24:
[----:B-1----:R-:W-:Y:S05]  /*1d30*/  @P1 BRA `(.L_x_25) ;  /* 0x0000000000081947 */ /* 0x002fea0003800000 */
[----:B------:R-:W1:Y:S02]  /*1d40*/  SYNCS.PHASECHK.TRANS64.TRYWAIT P1, [R5+URZ], R6 ;  /* 0x00000006050075a7 */ /* 0x000e64000802017f */
[----:B-1----:R-:W-:Y:S05]  /*1d50*/  @!P1 BRA `(.L_x_26) ;  /* 0x0000010400009947 */ /* 0x002fea0003800000 */
.L_x_25:
[----:B------:R-:W-:Y:S04]  /*1d60*/  STL [R1+0x2b8], R155 ;  /* 0x0002b89b01007387 */ /* 0x000fe80000100800 */
        /* <DEDUP_REMOVED lines=21> */
[----:B------:R2:W-:Y:S04]  /*1ec0*/  STL.64 [R1+0x208], R108 ;  /* 0x0002086c01007387 */ /* 0x0005e80000100a00 */
[----:B--2---:R-:W2:Y:S04]  /*1ed0*/  LDL.LU.64 R108, [R1] ;  /* 0x00000000016c7983 */ /* 0x004ea80000300a00 */
[----:B------:R-:W2:Y:S04]  /*1ee0*/  LDL.LU.64 R110, [R1+0x8] ;  /* 0x00000800016e7983 */ /* 0x000ea80000300a00 */
        /* <DEDUP_REMOVED lines=61> */
[----:B------:R-:W2:Y:S01]  /*22c0*/  LDL.LU.64 R234, [R1+0x1f8] ;  /* 0x0001f80001ea7983 */ /* 0x000ea20000300a00 */
[----:B------:R-:W-:-:S02]  /*22d0*/  ULEA UR4, UR8, UR45, 0x9 ;  /* 0x0000002d08047291 */ /* 0x000fc4000f8e483f */
[----:B------:R-:W-:Y:S01]  /*22e0*/  ULEA UR6, UR8, UR9, 0x9 ;  /* 0x0000000908067291 */ /* 0x000fe2000f8e483f */
[----:B------:R-:W-:Y:S01]  /*22f0*/  UMOV UR5, 0xc0000010 ;  /* 0xc000001000057882 */ /* 0x000fe20000000000 */
[----:B------:R-:W-:Y:S01]  /*2300*/  UMOV UR7, 0xc0000010 ;  /* 0xc000001000077882 */ /* 0x000fe20000000000 */
[----:B--2---:R-:W-:-:S06]  /*2310*/  WARPGROUP.ARRIVE ;  /* 0x00000000000079c5 */ /* 0x004fcc0000000000 */
[----:B------:R-:W-:Y:S03]  /*2320*/  IGMMA.64x256x32.S8.S8 R108, gdesc[UR4], R108, gsb0 ;  /* 0x06600000046c79f1 */ /* 0x000fe6000804106c */
        /* <DEDUP_REMOVED lines=65> */
[----:B--2---:R3:W5:Y:S04]  /*2740*/  LDL.LU R155, [R1+0x2b8] ;  /* 0x0002b800019b7983 */ /* 0x0047680000300800 */
        /* <DEDUP_REMOVED lines=22> */
[----:B------:R-:W-:Y:S01]  /*28b0*/  UIADD3 UR4, UR4, 0x100, URZ ;  /* 0x0000010004047890 */ /* 0x000fe2000fffe03f */
[----:B------:R-:W-:Y:S01]  /*28c0*/  UMOV UR5, 0xc0000010 ;  /* 0xc000001000057882 */ /* 0x000fe20000000000 */
[----:B--2---:R-:W-:-:S07]  /*28d0*/  WARPGROUP.ARRIVE ;  /* 0x00000000000079c5 */ /* 0x004fce0000000000 */
[----:B------:R-:W-:Y:S03]  /*28e0*/  IGMMA.64x256x32.S8.S8 R24, gdesc[UR4], R24, gsb0 ;  /* 0x06600000041879f1 */ /* 0x000fe60008041018 */
[----:B------:R-:W-:Y:S02]  /*28f0*/  WARPGROUP.DEPBAR.LE gsb0, 0x0 ;  /* 0x00008000000079c5 */ /* 0x000fe40000010000 */
[----:B---3--:R-:W-:Y:S05]  /*2900*/  @!P0 BRA `(.L_x_27) ;  /* 0x0000000000048947 */ /* 0x008fea0003800000 */
[----:B------:R-:W-:Y:S01]  /*2910*/  BPT.TRAP 0x1 ;  /* 0x000000040000795c */ /* 0x000fe20000300000 */
.L_x_27:
[----:B------:R-:W-:Y:S01]  /*2920*/  ISETP.NE.AND P1, PT, R19, RZ, PT ;  /* 0x000000ff1300720c */ /* 0x000fe20003f25270 */
[----:B------:R-:W-:-:S12]  /*2930*/  UISETP.GT.U32.AND UP0, UPT, UR40, 0x1, UPT ;  /* 0x000000012800788c */ /* 0x000fd8000bf04070 */
[----:B01----:R-:W-:-:S04]  /*2940*/  @P1 IMAD R5, R2, 0x8, R0 ;  /* 0x0000000802051824 */ /* 0x003fc800078e0200 */
[----:B------:R-:W-:-:S05]  /*2950*/  @P1 VIADD R5, R5, 0x18 ;  /* 0x0000001805051836 */ /* 0x000fca0000000000 */
[----:B-----5:R-:W-:-:S04]  /*2960*/  @P1 PRMT R5, R155, 0x654, R5 ;  /* 0x000006549b051816 */ /* 0x020fc80000000005 */
[----:B------:R0:W-:Y:S01]  /*2970*/  @P1 SYNCS.ARRIVE.TRANS64.RED.A1T0 RZ, [R5+URZ], RZ ;  /* 0x000000ff05ff19a7 */ /* 0x0001e2000810043f */
[----:B------:R-:W-:-:S13]  /*2980*/  PLOP3.LUT P1, PT, PT, PT, UP0, 0x80, 0x0 ;  /* 0x000000000000781c */ /* 0x000fda0003f2f008 */
[----:B0-----:R-:W-:Y:S05]  /*2990*/  @P1 BRA `(.L_x_28) ;  /* 0x0000000000041947 */ /* 0x001fea0003800000 */
[----:B------:R-:W-:Y:S01]  /*29a0*/  BPT.TRAP 0x1 ;  /* 0x000000040000795c */ /* 0x000fe20000300000 */
.L_x_28:
[----:B------:R-:W-:Y:S01]  /*29b0*/  UIADD3 UR8, UR8, 0x1, URZ ;  /* 0x0000000108087890 */ /* 0x000fe2000fffe03f */
[----:B------:R-:W-:Y:S01]  /*29c0*/  ISETP.GT.AND P2, PT, R4, 0x1, PT ;  /* 0x000000010400780c */ /* 0x000fe20003f44270 */
[----:B------:R-:W-:Y:S02]  /*29d0*/  VIADD R2, R2, 0x1 ;  /* 0x0000000102027836 */ /* 0x000fe40000000000 */
[----:B------:R-:W-:Y:S01]  /*29e0*/  UISETP.NE.AND UP0, UPT, UR8, 0x3, UPT ;  /* 0x000000030800788c */ /* 0x000fe2000bf05270 */
[----:B------:R-:W-:Y:S02]  /*29f0*/  VIADD R4, R4, 0xffffffff ;  /* 0xffffffff04047836 */ /* 0x000fe40000000000 */
[C---:B------:R-:W-:Y:S01]  /*2a00*/  ISETP.NE.AND P1, PT, R2.reuse, 0x3, PT ;  /* 0x000000030200780c */ /* 0x040fe20003f25270 */
[----:B------:R-:W-:Y:S02]  /*2a10*/  USEL UR4, URZ, 0x1, UP0 ;  /* 0x000000013f047887 */ /* 0x000fe40008000000 */
[----:B------:R-:W-:Y:S01]  /*2a20*/  USEL UR8, UR8, URZ, UP0 ;  /* 0x0000003f08087287 */ /* 0x000fe20008000000 */
[----:B------:R-:W-:-:S03]  /*2a30*/  SEL R2, R2, RZ, P1 ;  /* 0x000000ff02027207 */ /* 0x000fc60000800000 */
[----:B------:R-:W-:Y:S01]  /*2a40*/  LOP3.LUT R3, R3, UR4, RZ, 0x3c, !PT ;  /* 0x0000000403037c12 */ /* 0x000fe2000f8e3cff */
[----:B------:R-:W-:Y:S07]  /*2a50*/  @P2 BRA `(.L_x_29) ;  /* 0xfffffff000842947 */ /* 0x000fee000383ffff */
.L_x_22:
[----:B-12---:R-:W1:Y:S02]  /*2a60*/  LDC R2, c[0x0][0x28c] ;  /* 0x0000a300ff027b82 */ /* 0x006e640000000800 */
[----:B-1----:R-:W-:-:S13]  /*2a70*/  ISETP.GE.AND P1, PT, R2, 0x1, PT ;  /* 0x000000010200780c */ /* 0x002fda0003f26270 */
[----:B------:R-:W-:Y:S05]  /*2a80*/  @!P1 BRA `(.L_x_30) ;  /* 0x0000000000549947 */ /* 0x000fea0003800000 */
[----:B------:R-:W-:Y:S05]  /*2a90*/  @!P0 BRA `(.L_x_31) ;  /* 0x0000000000048947 */ /* 0x000fea0003800000 */
[----:B------:R-:W-:Y:S01]  /*2aa0*/  BPT.TRAP 0x1 ;  /* 0x000000040000795c */ /* 0x000fe20000300000 */
.L_x_31:
[----:B------:R-:W-:Y:S01]  /*2ab0*/  ISETP.NE.AND P0, PT, R19, RZ, PT ;  /* 0x000000ff1300720c */ /* 0x000fe20003f05270 */
[----:B------:R-:W-:-:S12]  /*2ac0*/  BSSY B0, `(.L_x_32) ;  /* 0x000000d000007945 */ /* 0x000fd80003800000 */
[----:B------:R-:W-:Y:S05]  /*2ad0*/  @!P0 BRA `(.L_x_33) ;  /* 0x00000000002c8947 */ /* 0x000fea0003800000 */
[----:B------:R-:W-:-:S04]  /*2ae0*/  UISETP.LT.AND UP0, UPT, UR44, 0x1, UPT ;  /* 0x000000012c00788c */ /* 0x000fc8000bf01270 */
[----:B------:R-:W-:-:S04]  /*2af0*/  USEL UR6, UR44, 0x1, UP0 ;  /* 0x000000012c067887 */ /* 0x000fc80008000000 */
[----:B------:R-:W-:-:S04]  /*2b00*/  UIADD3 UR6, UR39, UR44, -UR6 ;  /* 0x0000002c27067290 */ /* 0x000fc8000fffe806 */
[----:B------:R-:W-:-:S04]  /*2b10*/  UIMAD.WIDE.U32 UR4, UR6, -0x55555555, URZ ;  /* 0xaaaaaaab060478a5 */ /* 0x000fc8000f8e003f */
[----:B------:R-:W-:-:S04]  /*2b20*/  USHF.R.U32.HI UR4, URZ, 0x1, UR5 ;  /* 0x000000013f047899 */ /* 0x000fc80008011605 */
[----:B------:R-:W-:-:S06]  /*2b30*/  UIMAD UR6, UR4, -0x3, UR6 ;  /* 0xfffffffd040678a4 */ /* 0x000fcc000f8e0206 */
[----:B------:R-:W-:-:S04]  /*2b40*/  IMAD.U32 R2, RZ, RZ, UR6 ;  /* 0x00000006ff027e24 */ /* 0x000fc8000f8e00ff */
[----:B------:R-:W-:-:S04]  /*2b50*/  IMAD R0, R2, 0x8, R0 ;  /* 0x0000000802007824 */ /* 0x000fc800078e0200 */
[----:B------:R-:W-:-:S05]  /*2b60*/  VIADD R0, R0, 0x18 ;  /* 0x0000001800007836 */ /* 0x000fca0000000000 */
[----:B------:R-:W-:-:S04]  /*2b70*/  PRMT R0, R155, 0x654, R0 ;  /* 0x000006549b007816 */ /* 0x000fc80000000000 */
[----:B------:R1:W-:Y:S03]  /*2b80*/  SYNCS.ARRIVE.TRANS64.RED.A1T0 RZ, [R0+URZ], RZ ;  /* 0x000000ff00ff79a7 */ /* 0x0003e6000810043f */
.L_x_33:
[----:B------:R-:W-:Y:S05]  /*2b90*/  BSYNC B0 ;  /* 0x0000000000007941 */ /* 0x000fea0003800000 */
.L_x_32:
[----:B------:R-:W-:-:S06]  /*2ba0*/  UISETP.GT.U32.AND UP0, UPT, UR40, 0x1, UPT ;  /* 0x000000012800788c */ /* 0x000fcc000bf04070 */
[----:B------:R-:W-:-:S13]  /*2bb0*/  PLOP3.LUT P0, PT, PT, PT, UP0, 0x80, 0x0 ;  /* 0x000000000000781c */ /* 0x000fda0003f0f008 */
[----:B------:R-:W-:Y:S05]  /*2bc0*/  @P0 BRA `(.L_x_30) ;  /* 0x0000000000040947 */ /* 0x000fea0003800000 */
[----:B------:R-:W-:Y:S01]  /*2bd0*/  BPT.TRAP 0x1 ;  /* 0x000000040000795c */ /* 0x000fe20000300000 */
.L_x_30:
[----:B0-----:R-:W0:Y:S01]  /*2be0*/  S2R R6, SR_TID.X ;  /* 0x0000000000067919 */ /* 0x001e220000002100 */
[----:B------:R-:W-:Y:S01]  /*2bf0*/  IMAD.MOV.U32 R13, RZ, RZ, 0x6540 ;  /* 0x00006540ff0d7424 */ /* 0x000fe200078e00ff */
[----:B------:R-:W-:Y:S02]  /*2c00*/  UIMAD.WIDE UR8, UR42, 0x100, URZ ;  /* 0x000001002a0878a5 */ /* 0x000fe4000f8e023f */
[----:B------:R-:W-:Y:S01]  /*2c10*/  USHF.R.S32.HI UR10, URZ, 0x1f, UR43 ;  /* 0x0000001f3f0a7899 */ /* 0x000fe2000801142b */
[----:B------:R-:W-:Y:S01]  /*2c20*/  ULDC.64 UR6, c[0x0][0x5d0] ;  /* 0x0001740000067ab9 */ /* 0x000fe20000000a00 */
[----:B------:R-:W-:Y:S02]  /*2c30*/  USHF.L.U32 UR42, UR42, 0x8, URZ ;  /* 0x000000082a2a7899 */ /* 0x000fe4000800063f */
[----:B------:R-:W-:Y:S02]  /*2c40*/  UIMAD UR4, UR10, UR6, URZ ;  /* 0x000000060a0472a4 */ /* 0x000fe4000f8e023f */
[----:B------:R-:W-:-:S02]  /*2c50*/  UIADD3 UR39, UR44, UR39, URZ ;  /* 0x000000272c277290 */ /* 0x000fc4000fffe03f */
[----:B------:R-:W-:Y:S02]  /*2c60*/  UIMAD UR4, UR43, UR7, UR4 ;  /* 0x000000072b0472a4 */ /* 0x000fe4000f8e0204 */
[----:B------:R-:W-:Y:S02]  /*2c70*/  UISETP.GT.U32.AND UP1, UPT, UR39, 0x2, UPT ;  /* 0x000000022700788c */ /* 0x000fe4000bf24070 */
[----:B------:R-:W-:Y:S02]  /*2c80*/  UISETP.GE.U32.AND UP2, UPT, UR44, 0x3, UPT ;  /* 0x000000032c00788c */ /* 0x000fe4000bf46070 */
[----:B------:R-:W-:Y:S01]  /*2c90*/  UISETP.LT.U32.AND UP1, UPT, UR44, 0x3, UP1 ;  /* 0x000000032c00788c */ /* 0x000fe20008f21070 */
[--C-:B0-----:R-:W-:Y:S01]  /*2ca0*/  SHF.R.U32.HI R2, RZ, 0x7, R6.reuse ;  /* 0x00000007ff027819 */ /* 0x101fe20000011606 */
[----:B------:R-:W-:Y:S01]  /*2cb0*/  IMAD.SHL.U32 R12, R6, 0x2, RZ ;  /* 0x00000002060c7824 */ /* 0x000fe200078e00ff */
[----:B------:R-:W-:Y:S02]  /*2cc0*/  SHF.R.U32.HI R3, RZ, 0x2, R6 ;  /* 0x00000002ff037819 */ /* 0x000fe40000011606 */
[----:B------:R-:W-:-:S02]  /*2cd0*/  LOP3.LUT R2, R2, 0x1, RZ, 0xc0, !PT ;  /* 0x0000000102027812 */ /* 0x000fc400078ec0ff */
[----:B------:R-:W-:Y:S02]  /*2ce0*/  LOP3.LUT R4, R6, 0x60, RZ, 0xc0, !PT ;  /* 0x0000006006047812 */ /* 0x000fe400078ec0ff */
[----:B------:R-:W-:Y:S01]  /*2cf0*/  LOP3.LUT R3, R3, 0x7, RZ, 0xc0, !PT ;  /* 0x0000000703037812 */ /* 0x000fe200078ec0ff */
[----:B------:R-:W-:Y:S01]  /*2d00*/  IMAD.SHL.U32 R160, R2, 0x40, RZ ;  /* 0x0000004002a07824 */ /* 0x000fe200078e00ff */
[----:B------:R-:W-:Y:S02]  /*2d10*/  LOP3.LUT R12, R12, 0x6, RZ, 0xc0, !PT ;  /* 0x000000060c0c7812 */ /* 0x000fe400078ec0ff */
[----:B------:R-:W-:Y:S02]  /*2d20*/  SHF.R.U32.HI R4, RZ, 0x1, R4 ;  /* 0x00000001ff047819 */ /* 0x000fe40000011604 */
[--C-:B------:R-:W-:Y:S02]  /*2d30*/  LOP3.LUT R160, R160, 0x40, R3.reuse, 0xe2, !PT ;  /* 0x00000040a0a07812 */ /* 0x100fe400078ee203 */
[----:B------:R-:W-:Y:S01]  /*2d40*/  PRMT R12, R12, R13, UR41 ;  /* 0x000000290c0c7e16 */ /* 0x000fe2000800000d */
[----:B------:R-:W-:Y:S01]  /*2d50*/  USHF.L.U32 UR41, UR41, 0x8, URZ ;  /* 0x0000000829297899 */ /* 0x000fe2000800063f */
[----:B-1----:R-:W-:Y:S01]  /*2d60*/  IADD3 R0, RZ, -R4, -R3 ;  /* 0x80000004ff007210 */ /* 0x002fe20007ffe803 */
[----:B------:R-:W-:Y:S01]  /*2d70*/  IMAD.MOV.U32 R3, RZ, RZ, -0x2 ;  /* 0xfffffffeff037424 */ /* 0x000fe200078e00ff */
[----:B------:R-:W-:Y:S01]  /*2d80*/  LOP3.LUT R160, R160, UR8, R4, 0xfe, !PT ;  /* 0x00000008a0a07c12 */ /* 0x000fe2000f8efe04 */
[----:B------:R-:W-:Y:S01]  /*2d90*/  IMAD.U32 R4, RZ, RZ, UR6 ;  /* 0x00000006ff047e24 */ /* 0x000fe2000f8e00ff */
[----:B------:R-:W-:Y:S01]  /*2da0*/  SHF.R.S32.HI R13, RZ, 0x1f, R12 ;  /* 0x0000001fff0d7819 */ /* 0x000fe2000001140c */
[----:B------:R-:W-:Y:S01]  /*2db0*/  ULDC UR6, c[0x0][0x284] ;  /* 0x0000a10000067ab9 */ /* 0x000fe20000000800 */
[----:B------:R-:W-:-:S02]  /*2dc0*/  IMAD R0, R2, -0x40, R0 ;  /* 0xffffffc002007824 */ /* 0x000fc400078e0200 */
[----:B------:R-:W-:Y:S02]  /*2dd0*/  IMAD.U32 R154, RZ, RZ, UR6 ;  /* 0x00000006ff9a7e24 */ /* 0x000fe4000f8e00ff */
[----:B------:R-:W-:-:S03]  /*2de0*/  IMAD.WIDE.U32 R4, R4, UR43, R12 ;  /* 0x0000002b04047c25 */ /* 0x000fc6000f8e000c */
[----:B------:R-:W-:Y:S01]  /*2df0*/  IADD3 R154, R154, -UR42, R0 ;  /* 0x8000002a9a9a7c10 */ /* 0x000fe2000fffe000 */
[----:B------:R-:W-:Y:S01]  /*2e00*/  VIADD R5, R5, UR4 ;  /* 0x0000000405057c36 */ /* 0x000fe20008000000 */
[----:B------:R-:W-:Y:S01]  /*2e10*/  ULDC UR4, c[0x0][0x288] ;  /* 0x0000a20000047ab9 */ /* 0x000fe20000000800 */
[----:B------:R-:W-:Y:S01]  /*2e20*/  LOP3.LUT R0, R6, 0x3, RZ, 0xc0, !PT ;  /* 0x0000000306007812 */ /* 0x000fe200078ec0ff */
[----:B------:R-:W-:-:S04]  /*2e30*/  UISETP.GE.AND UP0, UPT, UR41, UR4, UPT ;  /* 0x000000042900728c */ /* 0x000fc8000bf06270 */
[----:B------:R-:W-:Y:S01]  /*2e40*/  UISETP.GE.OR UP0, UPT, UR42, UR6, UP0 ;  /* 0x000000062a00728c */ /* 0x000fe20008706670 */
[----:B------:R-:W-:Y:S01]  /*2e50*/  IMAD R0, R0, R3, UR4 ;  /* 0x0000000400007e24 */ /* 0x000fe2000f8e0203 */
[----:B------:R-:W-:Y:S02]  /*2e60*/  UIMAD.WIDE.U32 UR4, UR39, -0x55555555, URZ ;  /* 0xaaaaaaab270478a5 */ /* 0x000fe4000f8e003f */
[----:B------:R-:W-:Y:S01]  /*2e70*/  USEL UR6, URZ, 0x1, !UP1 ;  /* 0x000000013f067887 */ /* 0x000fe2000c800000 */
[----:B------:R-:W-:Y:S01]  /*2e80*/  VIADD R0, R0, -UR41 ;  /* 0x8000002900007c36 */ /* 0x000fe20008000000 */
[----:B------:R-:W-:Y:S01]  /*2e90*/  PLOP3.LUT P0, PT, PT, PT, UP0, 0x80, 0x0 ;  /* 0x000000000000781c */ /* 0x000fe20003f0f008 */
[----:B------:R-:W-:Y:S02]  /*2ea0*/  USHF.R.U32.HI UR4, URZ, 0x1, UR5 ;  /* 0x000000013f047899 */ /* 0x000fe40008011605 */
[----:B------:R-:W-:Y:S02]  /*2eb0*/  ULOP3.LUT UR38, UR38, UR6, URZ, 0x3c, !UPT ;  /* 0x0000000626267292 */ /* 0x000fe4000f8e3c3f */
[----:B------:R-:W-:-:S02]  /*2ec0*/  UIMAD UR39, UR4, -0x3, UR39 ;  /* 0xfffffffd042778a4 */ /* 0x000fc4000f8e0227 */
[----:B------:R-:W-:Y:S01]  /*2ed0*/  @UP2 ULOP3.LUT UR38, UR38, 0x1, UR4, 0x78, !UPT ;  /* 0x0000000126262892 */ /* 0x000fe2000f8e7804 */
[----:B------:R-:W-:-:S05]  /*2ee0*/  UMOV UR42, 0xffffffff ;  /* 0xffffffff002a7882 */ /* 0x000fca0000000000 */
[----:B------:R-:W-:Y:S06]  /*2ef0*/  @P0 BRA `(.L_x_34) ;  /* 0x000000d000f80947 */ /* 0x000fec0003800000 */
[----:B------:R-:W0:Y:S01]  /*2f00*/  LDC.64 R2, c[0x0][0x5c8] ;  /* 0x00017200ff027b82 */ /* 0x000e220000000a00 */
[----:B------:R-:W-:Y:S01]  /*2f10*/  ULDC.64 UR4, c[0x0][0x5c0] ;  /* 0x0001700000047ab9 */ /* 0x000fe20000000a00 */
[----:B------:R-:W-:Y:S01]  /*2f20*/  BSSY B0, `(.L_x_34) ;  /* 0x0000d3b000007945 */ /* 0x000fe20003800000 */
[C---:B0-----:R-:W-:Y:S01]  /*2f30*/  IMAD R6, R2.reuse, UR9, RZ ;  /* 0x0000000902067c24 */ /* 0x041fe2000f8e02ff */
[----:B------:R-:W-:Y:S01]  /*2f40*/  SHF.L.U64.HI R9, R2, 0x3, R3 ;  /* 0x0000000302097819 */ /* 0x000fe20000010203 */
[----:B------:R-:W-:-:S04]  /*2f50*/  IMAD.WIDE.U32 R4, R160, R2, R4 ;  /* 0x00000002a0047225 */ /* 0x000fc800078e0004 */
[----:B------:R-:W-:Y:S01]  /*2f60*/  IMAD R6, R160, R3, R6 ;  /* 0x00000003a0067224 */ /* 0x000fe200078e0206 */
[----:B------:R-:W-:Y:S01]  /*2f70*/  IADD3 R4, P0, R4, UR4, RZ ;  /* 0x0000000404047c10 */ /* 0x000fe2000ff1e0ff */
[----:B------:R-:W-:Y:S02]  /*2f80*/  IMAD.SHL.U32 R8, R2, 0x8, RZ ;  /* 0x0000000802087824 */ /* 0x000fe400078e00ff */
[----:B------:R-:W-:-:S03]  /*2f90*/  IMAD.IADD R6, R5, 0x1, R6 ;  /* 0x0000000105067824 */ /* 0x000fc600078e0206 */
[-C--:B------:R-:W-:Y:S02]  /*2fa0*/  IADD3 R10, P1, R8, R4.reuse, RZ ;  /* 0x00000004080a7210 */ /* 0x080fe40007f3e0ff */
[----:B------:R-:W-:Y:S02]  /*2fb0*/  IADD3.X R5, R6, UR5, RZ, P0, !PT ;  /* 0x0000000506057c10 */ /* 0x000fe400087fe4ff */
[----:B------:R-:W-:-:S03]  /*2fc0*/  LEA R6, P0, R2, R4, 0x7 ;  /* 0x0000000402067211 */ /* 0x000fc600078038ff */
[----:B------:R-:W-:Y:S01]  /*2fd0*/  IMAD.X R11, R9, 0x1, R5, P1 ;  /* 0x00000001090b7824 */ /* 0x000fe200008e0605 */
[----:B------:R-:W-:Y:S02]  /*2fe0*/  LEA.HI.X R7, R2, R5, R3, 0x7, P0 ;  /* 0x0000000502077211 */ /* 0x000fe400000f3c03 */
[----:B-----5:R-:W-:Y:S02]  /*2ff0*/  ISETP.NE.AND P0, PT, R18, RZ, PT ;  /* 0x000000ff1200720c */ /* 0x020fe40003f05270 */
[----:B------:R-:W-:-:S05]  /*3000*/  IADD3 R8, P2, R8, R6, RZ ;  /* 0x0000000608087210 */ /* 0x000fca0007f5e0ff */
[----:B------:R-:W-:-:S06]  /*3010*/  IMAD.X R9, R9, 0x1, R7, P2 ;  /* 0x0000000109097824 */ /* 0x000fcc00010e0607 */
[----:B------:R-:W-:Y:S05]  /*3020*/  @!P0 BRA `(.L_x_35) ;  /* 0x0000009800988947 */ /* 0x000fea0003800000 */
[----:B------:R-:W0:Y:S01]  /*3030*/  LDC.64 R20, c[0x0][0x5b0] ;  /* 0x00016c00ff147b82 */ /* 0x000e220000000a00 */
[----:B------:R-:W-:Y:S01]  /*3040*/  ULDC.64 UR6, c[0x0][0x5b8] ;  /* 0x00016e0000067ab9 */ /* 0x000fe20000000a00 */
[----:B------:R-:W-:Y:S01]  /*3050*/  ISETP.GE.AND P1, PT, R154, 0x1, PT ;  /* 0x000000019a00780c */ /* 0x000fe20003f26270 */
[----:B------:R-:W-:Y:S02]  /*3060*/  UIMAD UR4, UR10, UR6, URZ ;  /* 0x000000060a0472a4 */ /* 0x000fe4000f8e023f */
[----:B------:R-:W-:Y:S01]  /*3070*/  IMAD.U32 R156, RZ, RZ, UR6 ;  /* 0x00000006ff9c7e24 */ /* 0x000fe2000f8e00ff */
[----:B------:R-:W-:Y:S01]  /*3080*/  BSSY B1, `(.L_x_36) ;  /* 0x000000e000017945 */ /* 0x000fe20003800000 */
[----:B------:R-:W-:Y:S01]  /*3090*/  ISETP.LT.OR P2, PT, R0, 0x1, !P1 ;  /* 0x000000010000780c */ /* 0x000fe20004f41670 */
[----:B------:R-:W-:Y:S01]  /*30a0*/  UIMAD UR4, UR43, UR7, UR4 ;  /* 0x000000072b0472a4 */ /* 0x000fe2000f8e0204 */
[----:B------:R-:W1:Y:S01]  /*30b0*/  LDC.64 R22, c[0x0][0x5a8] ;  /* 0x00016a00ff167b82 */ /* 0x000e620000000a00 */
[----:B------:R-:W-:-:S04]  /*30c0*/  IMAD.WIDE.U32 R156, R156, UR43, R12 ;  /* 0x0000002b9c9c7c25 */ /* 0x000fc8000f8e000c */
[----:B------:R-:W-:Y:S02]  /*30d0*/  VIADD R153, R157, UR4 ;  /* 0x000000049d997c36 */ /* 0x000fe40008000000 */
[----:B------:R-:W-:Y:S02]  /*30e0*/  IMAD.MOV.U32 R152, RZ, RZ, R156 ;  /* 0x000000ffff987224 */ /* 0x000fe400078e009c */
[----:B0-----:R-:W-:Y:S02]  /*30f0*/  IMAD R161, R20, UR9, RZ ;  /* 0x0000000914a17c24 */ /* 0x001fe4000f8e02ff */
[----:B------:R-:W-:-:S04]  /*3100*/  IMAD.WIDE.U32 R2, R160, R20, R152 ;  /* 0x00000014a0027225 */ /* 0x000fc800078e0098 */
[----:B------:R-:W-:Y:S01]  /*3110*/  IMAD R161, R160, R21, R161 ;  /* 0x00000015a0a17224 */ /* 0x000fe200078e02a1 */
[----:B-1----:R-:W-:-:S04]  /*3120*/  IADD3 R14, P0, R2, R22, RZ ;  /* 0x00000016020e7210 */ /* 0x002fc80007f1e0ff */
[----:B------:R-:W-:Y:S01]  /*3130*/  IADD3.X R15, R23, R3, R161, P0, !PT ;  /* 0x00000003170f7210 */ /* 0x000fe200007fe4a1 */
[----:B------:R-:W-:Y:S08]  /*3140*/  @P2 BRA `(.L_x_37) ;  /* 0x0000000000042947 */ /* 0x000ff00003800000 */
[----:B------:R0:W5:Y:S02]  /*3150*/  LDG.E.U8 R16, desc[UR36][R14.64] ;  /* 0x000000240e107981 */ /* 0x000164000c1e1100 */
.L_x_37:
[----:B------:R-:W-:Y:S05]  /*3160*/  BSYNC B1 ;  /* 0x0000000000017941 */ /* 0x000fea0003800000 */
.L_x_36:
[----:B------:R-:W2:Y:S01]  /*3170*/  LDL.LU R3, [R1] ;  /* 0x0000000001037983 */ /* 0x000ea20000300800 */
[----:B-----5:R-:W-:Y:S01]  /*3180*/  LOP3.LUT R2, R16, 0xffff, RZ, 0xc0, !PT ;  /* 0x0000ffff10027812 */ /* 0x020fe200078ec0ff */
[----:B------:R-:W-:Y:S01]  /*3190*/  BSSY B1, `(.L_x_38) ;  /* 0x000000a000017945 */ /* 0x000fe20003800000 */
[----:B------:R-:W-:Y:S02]  /*31a0*/  ISETP.LT.OR P0, PT, R0, 0x2, !P1 ;  /* 0x000000020000780c */ /* 0x000fe40004f01670 */
[----:B------:R-:W-:-:S05]  /*31b0*/  PRMT R2, R2, 0x8880, RZ ;  /* 0x0000888002027816 */ /* 0x000fca00000000ff */
[----:B------:R-:W-:-:S04]  /*31c0*/  IMAD R2, R2, R18, RZ ;  /* 0x0000001202027224 */ /* 0x000fc800078e02ff */
[----:B--2---:R-:W-:-:S05]  /*31d0*/  @!P2 IMAD R3, R3, R17, R2 ;  /* 0x000000110303a224 */ /* 0x004fca00078e0202 */
[----:B------:R1:W-:Y:S01]  /*31e0*/  @!P2 STG.E.U8 desc[UR36][R4.64], R3 ;  /* 0x000000030400a986 */ /* 0x0003e2000c101124 */
[----:B------:R-:W-:Y:S05]  /*31f0*/  @P0 BRA `(.L_x_39) ;  /* 0x00000000000c0947 */ /* 0x000fea0003800000 */
[----:B------:R-:W2:Y:S02]  /*3200*/  LDG.E.U8 R16, desc[UR36][R14.64+0x1] ;  /* 0x000001240e107981 */ /* 0x000ea4000c1e1100 */
[----:B--2---:R-:W-:-:S05]  /*3210*/  PRMT R2, R16, 0x8880, RZ ;  /* 0x0000888010027816 */ /* 0x004fca00000000ff */
[----:B------:R-:W-:-:S07]  /*3220*/  IMAD R2, R2, R18, RZ ;  /* 0x0000001202027224 */ /* 0x000fce00078e02ff */
.L_x_39:
[----:B------:R-:W-:Y:S05]  /*3230*/  BSYNC B1 ;  /* 0x0000000000017941 */ /* 0x000fea0003800000 */
.L_x_38:
[----:B-1----:R-:W2:Y:S01]  /*3240*/  LDL.LU R3, [R1+0x4] ;  /* 0x0000040001037983 */ /* 0x002ea20000300800 */
[C---:B------:R-:W-:Y:S01]  /*3250*/  SHF.L.U64.HI R159, R20.reuse, 0x3, R21 ;  /* 0x00000003149f7819 */ /* 0x040fe20000010215 */
[----:B------:R-:W-:Y:S01]  /*3260*/  IMAD.SHL.U32 R158, R20, 0x8, RZ ;  /* 0x00000008149e7824 */ /* 0x000fe200078e00ff */
[----:B------:R-:W-:Y:S03]  /*3270*/  BSSY B1, `(.L_x_40) ;  /* 0x000000d000017945 */ /* 0x000fe60003800000 */
[----:B------:R-:W-:-:S04]  /*3280*/  IMAD.WIDE.U32 R12, R160, R20, R158 ;  /* 0x00000014a00c7225 */ /* 0x000fc800078e009e */
[----:B------:R-:W-:Y:S01]  /*3290*/  IMAD.IADD R161, R161, 0x1, R13 ;  /* 0x00000001a1a17824 */ /* 0x000fe200078e020d */
[----:B------:R-:W-:-:S04]  /*32a0*/  IADD3 R12, P2, P3, R156, R22, R12 ;  /* 0x000000169c0c7210 */ /* 0x000fc80007b5e00c */
[----:B------:R-:W-:Y:S01]  /*32b0*/  IADD3.X R13, R153, R23, R161, P2, P3 ;  /* 0x00000017990d7210 */ /* 0x000fe200017e64a1 */
[----:B--2---:R-:W-:-:S05]  /*32c0*/  @!P0 IMAD R3, R3, R17, R2 ;  /* 0x0000001103038224 */ /* 0x004fca00078e0202 */
[----:B------:R1:W-:Y:S01]  /*32d0*/  @!P0 STG.E.U8 desc[UR36][R4.64+0x1], R3 ;  /* 0x0000010304008986 */ /* 0x0003e2000c101124 */
[----:B------:R-:W-:-:S04]  /*32e0*/  ISETP.GE.AND P0, PT, R154, 0x9, PT ;  /* 0x000000099a00780c */ /* 0x000fc80003f06270 */
[----:B------:R-:W-:-:S13]  /*32f0*/  ISETP.LT.OR P4, PT, R0, 0x1, !P0 ;  /* 0x000000010000780c */ /* 0x000fda0004781670 */
[----:B-1----:R-:W-:Y:S05]  /*3300*/  @P4 BRA `(.L_x_41) ;  /* 0x00000000000c4947 */ /* 0x002fea0003800000 */
[----:B------:R-:W2:Y:S02]  /*3310*/  LDG.E.U8 R16, desc[UR36][R12.64] ;  /* 0x000000240c107981 */ /* 0x000ea4000c1e1100 */
[----:B--2---:R-:W-:-:S05]  /*3320*/  PRMT R2, R16, 0x8880, RZ ;  /* 0x0000888010027816 */ /* 0x004fca00000000ff */
[----:B------:R-:W-:-:S07]  /*3330*/  IMAD R2, R2, R18, RZ ;  /* 0x0000001202027224 */ /* 0x000fce00078e02ff */
.L_x_41:
[----:B------:R-:W-:Y:S05]  /*3340*/  BSYNC B1 ;  /* 0x0000000000017941 */ /* 0x000fea0003800000 */
.L_x_40:
[----:B------:R-:W2:Y:S01]  /*3350*/  LDL.LU R3, [R1+0x8] ;  /* 0x0000080001037983 */ /* 0x000ea20000300800 */
[----:B------:R-:W-:Y:S01]  /*3360*/  ISETP.LT.OR P2, PT, R0, 0x2, !P0 ;  /* 0x000000020000780c */ /* 0x000fe20004741670 */
[----:B------:R-:W-:Y:S01]  /*3370*/  BSSY B1, `(.L_x_42) ;  /* 0x0000007000017945 */ /* 0x000fe20003800000 */
[----:B--2---:R-:W-:-:S05]  /*3380*/  @!P4 IMAD R3, R3, R17, R2 ;  /* 0x000000110303c224 */ /* 0x004fca00078e0202 */
[----:B------:R1:W-:Y:S06]  /*3390*/  @!P4 STG.E.U8 desc[UR36][R10.64], R3 ;  /* 0x000000030a00c986 */ /* 0x0003ec000c101124 */
[----:B------:R-:W-:Y:S05]  /*33a0*/  @P2 BRA `(.L_x_43) ;  /* 0x00000000000c2947 */ /* 0x000fea0003800000 */
[----:B------:R-:W2:Y:S02]  /*33b0*/  LDG.E.U8 R16, desc[UR36][R12.64+0x1] ;  /* 0x000001240c107981 */ /* 0x000ea4000c1e1100 */
[----:B--2---:R-:W-:-:S05]  /*33c0*/  PRMT R2, R16, 0x8880, RZ ;  /* 0x0000888010027816 */ /* 0x004fca00000000ff */
[----:B------:R-:W-:-:S07]  /*33d0*/  IMAD R2, R2, R18, RZ ;  /* 0x0000001202027224 */ /* 0x000fce00078e02ff */
.L_x_43:
[----:B------:R-:W-:Y:S05]  /*33e0*/  BSYNC B1 ;  /* 0x0000000000017941 */ /* 0x000fea0003800000 */
.L_x_42:
[----:B-1----:R-:W2:Y:S01]  /*33f0*/  LDL.LU R3, [R1+0xc] ;  /* 0x00000c0001037983 */ /* 0x002ea20000300800 */
[----:B------:R-:W-:Y:S01]  /*3400*/  BSSY B1, `(.L_x_44) ;  /* 0x000000a000017945 */ /* 0x000fe20003800000 */
[C---:B------:R-:W-:Y:S02]  /*3410*/  ISETP.LT.OR P3, PT, R0.reuse, 0xa, !P1 ;  /* 0x0000000a0000780c */ /* 0x040fe40004f61670 */
[----:B------:R-:W-:Y:S01]  /*3420*/  ISETP.LT.OR P4, PT, R0, 0x9, !P0 ;  /* 0x000000090000780c */ /* 0x000fe20004781670 */
[----:B--2---:R-:W-:-:S05]  /*3430*/  @!P2 IMAD R3, R3, R17, R2 ;  /* 0x000000110303a224 */ /* 0x004fca00078e0202 */
[----:B------:R1:W-:Y:S01]  /*3440*/  @!P2 STG.E.U8 desc[UR36][R10.64+0x1], R3 ;  /* 0x000001030a00a986 */ /* 0x0003e2000c101124 */
[----:B------:R-:W-:-:S13]  /*3450*/  ISETP.LT.OR P2, PT, R0, 0x9, !P1 ;  /* 0x000000090000780c */ /* 0x000fda0004f41670 */
[----:B-1----:R-:W-:Y:S05]  /*3460*/  @P2 BRA `(.L_x_45) ;  /* 0x00000000000c2947 */ /* 0x002fea0003800000 */
[----:B------:R-:W2:Y:S02]  /*3470*/  LDG.E.U8 R16, desc[UR36][R14.64+0x8] ;  /* 0x000008240e107981 */ /* 0x000ea4000c1e1100 */
[----:B--2---:R-:W-:-:S05]  /*3480*/  PRMT R2, R16, 0x8880, RZ ;  /* 0x0000888010027816 */ /* 0x004fca00000000ff */
[----:B------:R-:W-:-:S07]  /*3490*/  IMAD R2, R2, R18, RZ ;  /* 0x0000001202027224 */ /* 0x000fce00078e02ff */
.L_x_45:
[----:B------:R-:W-:Y:S05]  /*34a0*/  BSYNC B1 ;  /* 0x0000000000017941 */ /* 0x000fea0003800000 */
.L_x_44:
[----:B------:R-:W2:Y:S01]  /*34b0*/  LDL.LU R3, [R1+0x10] ;  /* 0x0000100001037983 */ /* 0x000ea20000300800 */
[----:B------:R-:W-:Y:S01]  /*34c0*/  BSSY B1, `(.L_x_46) ;  /* 0x0000007000017945 */ /* 0x000fe20003800000 */
[----:B--2---:R-:W-:-:S05]  /*34d0*/  @!P2 IMAD R3, R3, R17, R2 ;  /* 0x000000110303a224 */ /* 0x004fca00078e0202 */
[----:B------:R1:W-:Y:S01]  /*34e0*/  @!P2 STG.E.U8 desc[UR36][R4.64+0x8], R3 ;  /* 0x000008030400a986 */ /* 0x0003e2000c101124 */
[----:B------:R-:W-:Y:S05]  /*34f0*/  @P3 BRA `(.L_x_47) ;  /* 0x00000000000c3947 */ /* 0x000fea0003800000 */
[----:B------:R-:W2:Y:S02]  /*3500*/  LDG.E.U8 R16, desc[UR36][R14.64+0x9] ;  /* 0x000009240e107981 */ /* 0x000ea4000c1e1100 */
[----:B--2---:R-:W-:-:S05]  /*3510*/  PRMT R2, R16, 0x8880, RZ ;  /* 0x0000888010027816 */ /* 0x004fca00000000ff */
[----:B------:R-:W-:-:S07]  /*3520*/  IMAD R2, R2, R18, RZ ;  /* 0x0000001202027224 */ /* 0x000fce00078e02ff */
.L_x_47:
[----:B------:R-:W-:Y:S05]  /*3530*/  BSYNC B1 ;  /* 0x0000000000017941 */ /* 0x000fea0003800000 */
.L_x_46:
[----:B-1----:R-:W2:Y:S01]  /*3540*/  LDL.LU R3, [R1+0x14] ;  /* 0x0000140001037983 */ /* 0x002ea20000300800 */
[----:B------:R-:W-:Y:S01]  /*3550*/  BSSY B1, `(.L_x_48) ;  /* 0x0000007000017945 */ /* 0x000fe20003800000 */
[----:B--2---:R-:W-:-:S05]  /*3560*/  @!P3 IMAD R3, R3, R17, R2 ;  /* 0x000000110303b224 */ /* 0x004fca00078e0202 */
[----:B------:R1:W-:Y:S01]  /*3570*/  @!P3 STG.E.U8 desc[UR36][R4.64+0x9], R3 ;  /* 0x000009030400b986 */ /* 0x0003e2000c101124 */
[----:B------:R-:W-:Y:S05]  /*3580*/  @P4 BRA `(.L_x_49) ;  /* 0x00000000000c4947 */ /* 0x000fea0003800000 */
[----:B------:R-:W2:Y:S02]  /*3590*/  LDG.E.U8 R16, desc[UR36][R12.64+0x8] ;  /* 0x000008240c107981 */ /* 0x000ea4000c1e1100 */
[----:B--2---:R-:W-:-:S05]  /*35a0*/  PRMT R2, R16, 0x8880, RZ ;  /* 0x0000888010027816 */ /* 0x004fca00000000ff */
[----:B------:R-:W-:-:S07]  /*35b0*/  IMAD R2, R2, R18, RZ ;  /* 0x0000001202027224 */ /* 0x000fce00078e02ff */
.L_x_49:
[----:B------:R-:W-:Y:S05]  /*35c0*/  BSYNC B1 ;  /* 0x0000000000017941 */ /* 0x000fea0003800000 */
.L_x_48:
[----:B-1----:R-:W2:Y:S01]  /*35d0*/  LDL.LU R3, [R1+0x18] ;  /* 0x0000180001037983 */ /* 0x002ea20000300800 */
[C---:B------:R-:W-:Y:S01]  /*35e0*/  ISETP.LT.OR P2, PT, R0.reuse, 0xa, !P0 ;  /* 0x0000000a0000780c */ /* 0x040fe20004741670 */
[----:B------:R-:W-:Y:S01]  /*35f0*/  BSSY B1, `(.L_x_50) ;  /* 0x000000a000017945 */ /* 0x000fe20003800000 */
[C---:B------:R-:W-:Y:S02]  /*3600*/  ISETP.LT.OR P3, PT, R0.reuse, 0x11, !P1 ;  /* 0x000000110000780c */ /* 0x040fe40004f61670 */
[----:B------:R-:W-:Y:S01]  /*3610*/  ISETP.LT.OR P5, PT, R0, 0x11, !P0 ;  /* 0x000000110000780c */ /* 0x000fe200047a1670 */
[----:B--2---:R-:W-:-:S05]  /*3620*/  @!P4 IMAD R3, R3, R17, R2 ;  /* 0x000000110303c224 */ /* 0x004fca00078e0202 */
[----:B------:R1:W-:Y:S01]  /*3630*/  @!P4 STG.E.U8 desc[UR36][R10.64+0x8], R3 ;  /* 0x000008030a00c986 */ /* 0x0003e2000c101124 */
[----:B------:R-:W-:Y:S02]  /*3640*/  ISETP.LT.OR P4, PT, R0, 0x12, !P1 ;  /* 0x000000120000780c */ /* 0x000fe40004f81670 */
[----:B------:R-:W-:Y:S11]  /*3650*/  @P2 BRA `(.L_x_51) ;  /* 0x00000000000c2947 */ /* 0x000ff60003800000 */
[----:B------:R-:W2:Y:S02]  /*3660*/  LDG.E.U8 R16, desc[UR36][R12.64+0x9] ;  /* 0x000009240c107981 */ /* 0x000ea4000c1e1100 */
[----:B--2---:R-:W-:-:S05]  /*3670*/  PRMT R2, R16, 0x8880, RZ ;  /* 0x0000888010027816 */ /* 0x004fca00000000ff */
[----:B------:R-:W-:-:S07]  /*3680*/  IMAD R2, R2, R18, RZ ;  /* 0x0000001202027224 */ /* 0x000fce00078e02ff */
.L_x_51:
[----:B------:R-:W-:Y:S05]  /*3690*/  BSYNC B1 ;  /* 0x0000000000017941 */ /* 0x000fea0003800000 */
.L_x_50:
        /* <DEDUP_REMOVED lines=8> */
.L_x_53:
[----:B------:R-:W-:Y:S05]  /*3720*/  BSYNC B1 ;  /* 0x0000000000017941 */ /* 0x000fea0003800000 */
.L_x_52:
        /* <DEDUP_REMOVED lines=8> */
.L_x_55:
[----:B------:R-:W-:Y:S05]  /*37b0*/  BSYNC B1 ;  /* 0x0000000000017941 */ /* 0x000fea0003800000 */
.L_x_54:
        /* <DEDUP_REMOVED lines=8> */
.L_x_57:
[----:B------:R-:W-:Y:S05]  /*3840*/  BSYNC B1 ;  /* 0x0000000000017941 */ /* 0x000fea0003800000 */
.L_x_56:
        /* <DEDUP_REMOVED lines=12> */
.L_x_59:
[----:B------:R-:W-:Y:S05]  /*3910*/  BSYNC B1 ;  /* 0x0000000000017941 */ /* 0x000fea0003800000 */
.L_x_58:
        /* <DEDUP_REMOVED lines=8> */
.L_x_61:
[----:B------:R-:W-:Y:S05]  /*39a0*/  BSYNC B1 ;  /* 0x0000000000017941 */ /* 0x000fea0003800000 */
.L_x_60:
        /* <DEDUP_REMOVED lines=8> */
.L_x_63:
[----:B------:R-:W-:Y:S05]  /*3a30*/  BSYNC B1 ;  /* 0x0000000000017941 */ /* 0x000fea0003800000 */
.L_x_62:
        /* <DEDUP_REMOVED lines=8> */
.L_x_65:
[----:B------:R-:W-:Y:S05]  /*3ac0*/  BSYNC B1 ;  /* 0x0000000000017941 */ /* 0x000fea0003800000 */
.L_x_64:
        /* <DEDUP_REMOVED lines=12> */
.L_x_67:
[----:B------:R-:W-:Y:S05]  /*3b90*/  BSYNC B1 ;  /* 0x0000000000017941 */ /* 0x000fea0003800000 */
.L_x_66:
        /* <DEDUP_REMOVED lines=8> */
.L_x_69:
[----:B------:R-:W-:Y:S05]  /*3c20*/  BSYNC B1 ;  /* 0x0000000000017941 */ /* 0x000fea0003800000 */
.L_x_68:
        /* <DEDUP_REMOVED lines=8> */
.L_x_71:
[----:B------:R-:W-:Y:S05]  /*3cb0*/  BSYNC B1 ;  /* 0x0000000000017941 */ /* 0x000fea0003800000 */
.L_x_70:
        /* <DEDUP_REMOVED lines=8> */
.L_x_73:
[----:B------:R-:W-:Y:S05]  /*3d40*/  BSYNC B1 ;  /* 0x0000000000017941 */ /* 0x000fea0003800000 */
.L_x_72:
        /* <DEDUP_REMOVED lines=12> */
.L_x_75:
[----:B------:R-:W-:Y:S05]  /*3e10*/  BSYNC B1 ;  /* 0x0000000000017941 */ /* 0x000fea0003800000 */
.L_x_74:
        /* <DEDUP_REMOVED lines=8> */
.L_x_77:
[----:B------:R-:W-:Y:S05]  /*3ea0*/  BSYNC B1 ;  /* 0x0000000000017941 */ /* 0x000fea0003800000 */
.L_x_76:
        /* <DEDUP_REMOVED lines=8> */
.L_x_79:
[----:B------:R-:W-:Y:S05]  /*3f30*/  BSYNC B1 ;  /* 0x0000000000017941 */ /* 0x000fea0003800000 */
.L_x_78:
        /* <DEDUP_REMOVED lines=8> */
.L_x_81:
[----:B------:R-:W-:Y:S05]  /*3fc0*/  BSYNC B1 ;  /* 0x0000000000017941 */ /* 0x000fea0003800000 */
.L_x_80:
        /* <DEDUP_REMOVED lines=12> */
.L_x_83:
[----:B------:R-:W-:Y:S05]  /*4090*/  BSYNC B1 ;  /* 0x0000000000017941 */ /* 0x000fea0003800000 */
.L_x_82:
        /* <DEDUP_REMOVED lines=8> */
.L_x_85:
[----:B------:R-:W-:Y:S05]  /*4120*/  BSYNC B1 ;  /* 0x0000000000017941 */ /* 0x000fea0003800000 */
.L_x_84:
        /* <DEDUP_REMOVED lines=8> */
.L_x_87:
[----:B------:R-:W-:Y:S05]  /*41b0*/  BSYNC B1 ;  /* 0x0000000000017941 */ /* 0x000fea0003800000 */
.L_x_86:
        /* <DEDUP_REMOVED lines=8> */
.L_x_89:
[----:B------:R-:W-:Y:S05]  /*4240*/  BSYNC B1 ;  /* 0x0000000000017941 */ /* 0x000fea0003800000 */
.L_x_88:
        /* <DEDUP_REMOVED lines=12> */
.L_x_91:
[----:B------:R-:W-:Y:S05]  /*4310*/  BSYNC B1 ;  /* 0x0000000000017941 */ /* 0x000fea0003800000 */
.L_x_90:
        /* <DEDUP_REMOVED lines=8> */
.L_x_93:
[----:B------:R-:W-:Y:S05]  /*43a0*/  BSYNC B1 ;  /* 0x0000000000017941 */ /* 0x000fea0003800000 */
.L_x_92:
        /* <DEDUP_REMOVED lines=8> */
.L_x_95:
[----:B------:R-:W-:Y:S05]  /*4430*/  BSYNC B1 ;  /* 0x0000000000017941 */ /* 0x000fea0003800000 */
.L_x_94:
        /* <DEDUP_REMOVED lines=8> */
.L_x_97:
[----:B------:R-:W-:Y:S05]  /*44c0*/  BSYNC B1 ;  /* 0x0000000000017941 */ /* 0x000fea0003800000 */
.L_x_96:
        /* <DEDUP_REMOVED lines=12> */
.L_x_99:
[----:B------:R-:W-:Y:S05]  /*4590*/  BSYNC B1 ;  /* 0x0000000000017941 */ /* 0x000fea0003800000 */
.L_x_98:
        /* <DEDUP_REMOVED lines=8> */
.L_x_101:
[----:B------:R-:W-:Y:S05]  /*4620*/  BSYNC B1 ;  /* 0x0000000000017941 */ /* 0x000fea0003800000 */
.L_x_100:
        /* <DEDUP_REMOVED lines=8> */
.L_x_103:
[----:B------:R-:W-:Y:S05]  /*46b0*/  BSYNC B1 ;  /* 0x0000000000017941 */ /* 0x000fea0003800000 */
.L_x_102:
        /* <DEDUP_REMOVED lines=8> */
.L_x_105:
[----:B------:R-:W-:Y:S05]  /*4740*/  BSYNC B1 ;  /* 0x0000000000017941 */ /* 0x000fea0003800000 */
.L_x_104:
        /* <DEDUP_REMOVED lines=12> */
.L_x_107:
[----:B------:R-:W-:Y:S05]  /*4810*/  BSYNC B1 ;  /* 0x0000000000017941 */ /* 0x000fea0003800000 */
.L_x_106:
        /* <DEDUP_REMOVED lines=8> */
.L_x_109:
[----:B------:R-:W-:Y:S05]  /*48a0*/  BSYNC B1 ;  /* 0x0000000000017941 */ /* 0x000fea0003800000 */
.L_x_108:
        /* <DEDUP_REMOVED lines=8> */
.L_x_111:
[----:B------:R-:W-:Y:S05]  /*4930*/  BSYNC B1 ;  /* 0x0000000000017941 */ /* 0x000fea0003800000 */
.L_x_110:
        /* <DEDUP_REMOVED lines=8> */
.L_x_113:
[----:B------:R-:W-:Y:S05]  /*49c0*/  BSYNC B1 ;  /* 0x0000000000017941 */ /* 0x000fea0003800000 */
.L_x_112:
        /* <DEDUP_REMOVED lines=12> */
.L_x_115:
[----:B------:R-:W-:Y:S05]  /*4a90*/  BSYNC B1 ;  /* 0x0000000000017941 */ /* 0x000fea0003800000 */
.L_x_114:
        /* <DEDUP_REMOVED lines=8> */
.L_x_117:
[----:B------:R-:W-:Y:S05]  /*4b20*/  BSYNC B1 ;  /* 0x0000000000017941 */ /* 0x000fea0003800000 */
.L_x_116:
        /* <DEDUP_REMOVED lines=8> */
.L_x_119:
[----:B------:R-:W-:Y:S05]  /*4bb0*/  BSYNC B1 ;  /* 0x0000000000017941 */ /* 0x000fea0003800000 */
.L_x_118:
        /* <DEDUP_REMOVED lines=8> */
.L_x_121:
[----:B------:R-:W-:Y:S05]  /*4c40*/  BSYNC B1 ;  /* 0x0000000000017941 */ /* 0x000fea0003800000 */
.L_x_120:
        /* <DEDUP_REMOVED lines=12> */
.L_x_123:
[----:B------:R-:W-:Y:S05]  /*4d10*/  BSYNC B1 ;  /* 0x0000000000017941 */ /* 0x000fea0003800000 */
.L_x_122:
        /* <DEDUP_REMOVED lines=8> */
.L_x_125:
[----:B------:R-:W-:Y:S05]  /*4da0*/  BSYNC B1 ;  /* 0x0000000000017941 */ /* 0x000fea0003800000 */
.L_x_124:
        /* <DEDUP_REMOVED lines=8> */
.L_x_127:
[----:B------:R-:W-:Y:S05]  /*4e30*/  BSYNC B1 ;  /* 0x0000000000017941 */ /* 0x000fea0003800000 */
.L_x_126:
        /* <DEDUP_REMOVED lines=8> */
.L_x_129:
[----:B------:R-:W-:Y:S05]  /*4ec0*/  BSYNC B1 ;  /* 0x0000000000017941 */ /* 0x000fea0003800000 */
.L_x_128:
        /* <DEDUP_REMOVED lines=12> */
.L_x_131:
[----:B------:R-:W-:Y:S05]  /*4f90*/  BSYNC B1 ;  /* 0x0000000000017941 */ /* 0x000fea0003800000 */
.L_x_130:
        /* <DEDUP_REMOVED lines=8> */
.L_x_133:
[----:B------:R-:W-:Y:S05]  /*5020*/  BSYNC B1 ;  /* 0x0000000000017941 */ /* 0x000fea0003800000 */
.L_x_132:
        /* <DEDUP_REMOVED lines=8> */
.L_x_135:
[----:B------:R-:W-:Y:S05]  /*50b0*/  BSYNC B1 ;  /* 0x0000000000017941 */ /* 0x000fea0003800000 */
.L_x_134:
        /* <DEDUP_REMOVED lines=8> */
.L_x_137:
[----:B------:R-:W-:Y:S05]  /*5140*/  BSYNC B1 ;  /* 0x0000000000017941 */ /* 0x000fea0003800000 */
.L_x_136:
        /* <DEDUP_REMOVED lines=12> */
.L_x_139:
[----:B------:R-:W-:Y:S05]  /*5210*/  BSYNC B1 ;  /* 0x0000000000017941 */ /* 0x000fea0003800000 */
.L_x_138:
        /* <DEDUP_REMOVED lines=8> */
.L_x_141:
[----:B------:R-:W-:Y:S05]  /*52a0*/  BSYNC B1 ;  /* 0x0000000000017941 */ /* 0x000fea0003800000 */
.L_x_140:
[----:B-1----:R-:W2:Y:S01]  /*52b0*/  LDL.LU R3, [R1+0xd0] ;  /* 0x0000d00001037983 */ /* 0x002ea20000300800 */
[----:B------:R-:W-:Y:S01]  /*52c0*/  BSSY B1, `(.L_x_142) ;  /* 0x0000007000017945 */ /* 0x000fe20003800000 */
[----:B--2---:R-:W-:-:S05]  /*52d0*/  @!P3 IMAD R3, R3, R17, R2 ;  /* 0x000000110303b224 */ /* 0x004fca00078e0202 */
[----:B------:R1:W-:Y:S01]  /*52e0*/  @!P3 STG.E.U8 desc[UR36][R4.64+0x68], R3 ;  /* 0x000068030400b986 */ /* 0x0003e2000c101124 */
[----:B------:R-:W-:Y:S05]  /*52f0*/  @P5 BRA `(.L_x_143) ;  /* 0x00000000000c5947 */ /* 0x000fea0003800000 */
[----:B------:R-:W1:Y:S02]  /*5300*/  LDG.E.U8 R16, desc[UR36][R14.64+0x69] ;  /* 0x000069240e107981 */ /* 0x000e64000c1e1100 */
[----:B-1----:R-:W-:-:S05]  /*5310*/  PRMT R3, R16, 0x8880, RZ ;  /* 0x0000888010037816 */ /* 0x002fca00000000ff */
[----:B------:R-:W-:-:S07]  /*5320*/  IMAD R2, R3, R18, RZ ;  /* 0x0000001203027224 */ /* 0x000fce00078e02ff */
.L_x_143:
[----:B------:R-:W-:Y:S05]  /*5330*/  BSYNC B1 ;  /* 0x0000000000017941 */ /* 0x000fea0003800000 */
.L_x_142:
        /* <DEDUP_REMOVED lines=8> */
.L_x_145:
[----:B------:R-:W-:Y:S05]  /*53c0*/  BSYNC B1 ;  /* 0x0000000000017941 */ /* 0x000fea0003800000 */
.L_x_144:
        /* <DEDUP_REMOVED lines=9> */
[----:B------:R-:W1:Y:S02]  /*5460*/  LDG.E.U8 R16, desc[UR36][R12.64+0x69] ;  /* 0x000069240c107981 */ /* 0x000e64000c1e1100 */
[----:B-1----:R-:W-:-:S05]  /*5470*/  PRMT R3, R16, 0x8880, RZ ;  /* 0x0000888010037816 */ /* 0x002fca00000000ff */
[----:B------:R-:W-:-:S07]  /*5480*/  IMAD R2, R3, R18, RZ ;  /* 0x0000001203027224 */ /* 0x000fce00078e02ff */
.L_x_147:
[----:B------:R-:W-:Y:S05]  /*5490*/  BSYNC B1 ;  /* 0x0000000000017941 */ /* 0x000fea0003800000 */
.L_x_146:
        /* <DEDUP_REMOVED lines=8> */
.L_x_149:
[----:B------:R-:W-:Y:S05]  /*5520*/  BSYNC B1 ;  /* 0x0000000000017941 */ /* 0x000fea0003800000 */
.L_x_148:
        /* <DEDUP_REMOVED lines=8> */
.L_x_151:
[----:B------:R-:W-:Y:S05]  /*55b0*/  BSYNC B1 ;  /* 0x0000000000017941 */ /* 0x000fea0003800000 */
.L_x_150:
        /* <DEDUP_REMOVED lines=8> */
.L_x_153:
[----:B------:R-:W-:Y:S05]  /*5640*/  BSYNC B1 ;  /* 0x0000000000017941 */ /* 0x000fea0003800000 */
.L_x_152:
        /* <DEDUP_REMOVED lines=12> */
.L_x_155:
[----:B------:R-:W-:Y:S05]  /*5710*/  BSYNC B1 ;  /* 0x0000000000017941 */ /* 0x000fea0003800000 */
.L_x_154:
        /* <DEDUP_REMOVED lines=8> */
.L_x_157:
[----:B------:R-:W-:Y:S05]  /*57a0*/  BSYNC B1 ;  /* 0x0000000000017941 */ /* 0x000fea0003800000 */
.L_x_156:
        /* <DEDUP_REMOVED lines=8> */
.L_x_159:
[----:B------:R-:W-:Y:S05]  /*5830*/  BSYNC B1 ;  /* 0x0000000000017941 */ /* 0x000fea0003800000 */
.L_x_158:
        /* <DEDUP_REMOVED lines=8> */
.L_x_161:
[----:B------:R-:W-:Y:S05]  /*58c0*/  BSYNC B1 ;  /* 0x0000000000017941 */ /* 0x000fea0003800000 */
.L_x_160:
        /* <DEDUP_REMOVED lines=12> */
.L_x_163:
[----:B------:R-:W-:Y:S05]  /*5990*/  BSYNC B1 ;  /* 0x0000000000017941 */ /* 0x000fea0003800000 */
.L_x_162:
        /* <DEDUP_REMOVED lines=8> */
.L_x_165:
[----:B------:R-:W-:Y:S05]  /*5a20*/  BSYNC B1 ;  /* 0x0000000000017941 */ /* 0x000fea0003800000 */
.L_x_164:
        /* <DEDUP_REMOVED lines=8> */
.L_x_167:
[----:B------:R-:W-:Y:S05]  /*5ab0*/  BSYNC B1 ;  /* 0x0000000000017941 */ /* 0x000fea0003800000 */
.L_x_166:
        /* <DEDUP_REMOVED lines=8> */
.L_x_169:
[----:B------:R-:W-:Y:S05]  /*5b40*/  BSYNC B1 ;  /* 0x0000000000017941 */ /* 0x000fea0003800000 */
.L_x_168:
        /* <DEDUP_REMOVED lines=12> */
.L_x_171:
[----:B------:R-:W-:Y:S05]  /*5c10*/  BSYNC B1 ;  /* 0x0000000000017941 */ /* 0x000fea0003800000 */
.L_x_170:
        /* <DEDUP_REMOVED lines=8> */
.L_x_173:
[----:B------:R-:W-:Y:S05]  /*5ca0*/  BSYNC B1 ;  /* 0x0000000000017941 */ /* 0x000fea0003800000 */
.L_x_172:
        /* <DEDUP_REMOVED lines=8> */
.L_x_175:
[----:B------:R-:W-:Y:S05]  /*5d30*/  BSYNC B1 ;  /* 0x0000000000017941 */ /* 0x000fea0003800000 */
.L_x_174:
        /* <DEDUP_REMOVED lines=8> */
.L_x_177:
[----:B------:R-:W-:Y:S05]  /*5dc0*/  BSYNC B1 ;  /* 0x0000000000017941 */ /* 0x000fea0003800000 */
.L_x_176:
        /* <DEDUP_REMOVED lines=12> */
.L_x_179:
[----:B------:R-:W-:Y:S05]  /*5e90*/  BSYNC B1 ;  /* 0x0000000000017941 */ /* 0x000fea0003800000 */
.L_x_178:
        /* <DEDUP_REMOVED lines=8> */
.L_x_181:
[----:B------:R-:W-:Y:S05]  /*5f20*/  BSYNC B1 ;  /* 0x0000000000017941 */ /* 0x000fea0003800000 */
.L_x_180:
        /* <DEDUP_REMOVED lines=8> */
.L_x_183:
[----:B------:R-:W-:Y:S05]  /*5fb0*/  BSYNC B1 ;  /* 0x0000000000017941 */ /* 0x000fea0003800000 */
.L_x_182:
        /* <DEDUP_REMOVED lines=8> */
.L_x_185:
[----:B------:R-:W-:Y:S05]  /*6040*/  BSYNC B1 ;  /* 0x0000000000017941 */ /* 0x000fea0003800000 */
.L_x_184:
        /* <DEDUP_REMOVED lines=12> */
.L_x_187:
[----:B------:R-:W-:Y:S05]  /*6110*/  BSYNC B1 ;  /* 0x0000000000017941 */ /* 0x000fea0003800000 */
.L_x_186:
        /* <DEDUP_REMOVED lines=8> */
.L_x_189:
[----:B------:R-:W-:Y:S05]  /*61a0*/  BSYNC B1 ;  /* 0x0000000000017941 */ /* 0x000fea0003800000 */
.L_x_188:
        /* <DEDUP_REMOVED lines=8> */
.L_x_191:
[----:B------:R-:W-:Y:S05]  /*6230*/  BSYNC B1 ;  /* 0x0000000000017941 */ /* 0x000fea0003800000 */
.L_x_190:
        /* <DEDUP_REMOVED lines=8> */
.L_x_193:
[----:B------:R-:W-:Y:S05]  /*62c0*/  BSYNC B1 ;  /* 0x0000000000017941 */ /* 0x000fea0003800000 */
.L_x_192:
        /* <DEDUP_REMOVED lines=12> */
.L_x_195:
[----:B------:R-:W-:Y:S05]  /*6390*/  BSYNC B1 ;  /* 0x0000000000017941 */ /* 0x000fea0003800000 */
.L_x_194:
        /* <DEDUP_REMOVED lines=8> */
.L_x_197:
[----:B------:R-:W-:Y:S05]  /*6420*/  BSYNC B1 ;  /* 0x0000000000017941 */ /* 0x000fea0003800000 */
.L_x_196:
        /* <DEDUP_REMOVED lines=8> */
.L_x_199:
[----:B------:R-:W-:Y:S05]  /*64b0*/  BSYNC B1 ;  /* 0x0000000000017941 */ /* 0x000fea0003800000 */
.L_x_198:
        /* <DEDUP_REMOVED lines=8> */
.L_x_201:
[----:B------:R-:W-:Y:S05]  /*6540*/  BSYNC B1 ;  /* 0x0000000000017941 */ /* 0x000fea0003800000 */
.L_x_200:
        /* <DEDUP_REMOVED lines=12> */
.L_x_203:
[----:B------:R-:W-:Y:S05]  /*6610*/  BSYNC B1 ;  /* 0x0000000000017941 */ /* 0x000fea0003800000 */
.L_x_202:
        /* <DEDUP_REMOVED lines=8> */
.L_x_205:
[----:B------:R-:W-:Y:S05]  /*66a0*/  BSYNC B1 ;  /* 0x0000000000017941 */ /* 0x000fea0003800000 */
.L_x_204:
        /* <DEDUP_REMOVED lines=8> */
.L_x_207:
[----:B------:R-:W-:Y:S05]  /*6730*/  BSYNC B1 ;  /* 0x0000000000017941 */ /* 0x000fea0003800000 */
.L_x_206:
        /* <DEDUP_REMOVED lines=8> */
.L_x_209:
[----:B------:R-:W-:Y:S05]  /*67c0*/  BSYNC B1 ;  /* 0x0000000000017941 */ /* 0x000fea0003800000 */
.L_x_208:
        /* <DEDUP_REMOVED lines=12> */
.L_x_211:
[----:B------:R-:W-:Y:S05]  /*6890*/  BSYNC B1 ;  /* 0x0000000000017941 */ /* 0x000fea0003800000 */
.L_x_210:
        /* <DEDUP_REMOVED lines=8> */
.L_x_213:
[----:B------:R-:W-:Y:S05]  /*6920*/  BSYNC B1 ;  /* 0x0000000000017941 */ /* 0x000fea0003800000 */
.L_x_212:
        /* <DEDUP_REMOVED lines=8> */
.L_x_215:
[----:B------:R-:W-:Y:S05]  /*69b0*/  BSYNC B1 ;  /* 0x0000000000017941 */ /* 0x000fea0003800000 */
.L_x_214:
        /* <DEDUP_REMOVED lines=8> */
.L_x_217:
[----:B------:R-:W-:Y:S05]  /*6a40*/  BSYNC B1 ;  /* 0x0000000000017941 */ /* 0x000fea0003800000 */
.L_x_216:
        /* <DEDUP_REMOVED lines=12> */
.L_x_219:
[----:B------:R-:W-:Y:S05]  /*6b10*/  BSYNC B1 ;  /* 0x0000000000017941 */ /* 0x000fea0003800000 */
.L_x_218:
        /* <DEDUP_REMOVED lines=8> */
.L_x_221:
[----:B------:R-:W-:Y:S05]  /*6ba0*/  BSYNC B1 ;  /* 0x0000000000017941 */ /* 0x000fea0003800000 */
.L_x_220:
        /* <DEDUP_REMOVED lines=8> */
.L_x_223:
[----:B------:R-:W-:Y:S05]  /*6c30*/  BSYNC B1 ;  /* 0x0000000000017941 */ /* 0x000fea0003800000 */
.L_x_222:
        /* <DEDUP_REMOVED lines=8> */
.L_x_225:
[----:B------:R-:W-:Y:S05]  /*6cc0*/  BSYNC B1 ;  /* 0x0000000000017941 */ /* 0x000fea0003800000 */
.L_x_224:
        /* <DEDUP_REMOVED lines=12> */
.L_x_227:
[----:B------:R-:W-:Y:S05]  /*6d90*/  BSYNC B1 ;  /* 0x0000000000017941 */ /* 0x000fea0003800000 */
.L_x_226:
        /* <DEDUP_REMOVED lines=8> */
.L_x_229:
[----:B------:R-:W-:Y:S05]  /*6e20*/  BSYNC B1 ;  /* 0x0000000000017941 */ /* 0x000fea0003800000 */
.L_x_228:
        /* <DEDUP_REMOVED lines=8> */
.L_x_231:
[----:B------:R-:W-:Y:S05]  /*6eb0*/  BSYNC B1 ;  /* 0x0000000000017941 */ /* 0x000fea0003800000 */
.L_x_230:
        /* <DEDUP_REMOVED lines=8> */
.L_x_233:
[----:B------:R-:W-:Y:S05]  /*6f40*/  BSYNC B1 ;  /* 0x0000000000017941 */ /* 0x000fea0003800000 */
.L_x_232:
        /* <DEDUP_REMOVED lines=12> */
.L_x_235:
[----:B------:R-:W-:Y:S05]  /*7010*/  BSYNC B1 ;  /* 0x0000000000017941 */ /* 0x000fea0003800000 */
.L_x_234:
        /* <DEDUP_REMOVED lines=8> */
.L_x_237:
[----:B------:R-:W-:Y:S05]  /*70a0*/  BSYNC B1 ;  /* 0x0000000000017941 */ /* 0x000fea0003800000 */
.L_x_236:
        /* <DEDUP_REMOVED lines=8> */
.L_x_239:
[----:B------:R-:W-:Y:S05]  /*7130*/  BSYNC B1 ;  /* 0x0000000000017941 */ /* 0x000fea0003800000 */
.L_x_238:
        /* <DEDUP_REMOVED lines=8> */
.L_x_241:
[----:B------:R-:W-:Y:S05]  /*71c0*/  BSYNC B1 ;  /* 0x0000000000017941 */ /* 0x000fea0003800000 */
.L_x_240:
        /* <DEDUP_REMOVED lines=12> */
.L_x_243:
[----:B------:R-:W-:Y:S05]  /*7290*/  BSYNC B1 ;  /* 0x0000000000017941 */ /* 0x000fea0003800000 */
.L_x_242:
        /* <DEDUP_REMOVED lines=8> */
.L_x_245:
[----:B------:R-:W-:Y:S05]  /*7320*/  BSYNC B1 ;  /* 0x0000000000017941 */ /* 0x000fea0003800000 */
.L_x_244:
        /* <DEDUP_REMOVED lines=8> */
.L_x_247:
[----:B------:R-:W-:Y:S05]  /*73b0*/  BSYNC B1 ;  /* 0x0000000000017941 */ /* 0x000fea0003800000 */
.L_x_246:
        /* <DEDUP_REMOVED lines=8> */
.L_x_249:
[----:B------:R-:W-:Y:S05]  /*7440*/  BSYNC B1 ;  /* 0x0000000000017941 */ /* 0x000fea0003800000 */
.L_x_248:
        /* <DEDUP_REMOVED lines=12> */
.L_x_251:
[----:B------:R-:W-:Y:S05]  /*7510*/  BSYNC B1 ;  /* 0x0000000000017941 */ /* 0x000fea0003800000 */
.L_x_250:
        /* <DEDUP_REMOVED lines=8> */
.L_x_253:
[----:B------:R-:W-:Y:S05]  /*75a0*/  BSYNC B1 ;  /* 0x0000000000017941 */ /* 0x000fea0003800000 */
.L_x_252:
        /* <DEDUP_REMOVED lines=8> */
.L_x_255:
[----:B------:R-:W-:Y:S05]  /*7630*/  BSYNC B1 ;  /* 0x0000000000017941 */ /* 0x000fea0003800000 */
.L_x_254:
        /* <DEDUP_REMOVED lines=8> */
.L_x_257:
[----:B------:R-:W-:Y:S05]  /*76c0*/  BSYNC B1 ;  /* 0x0000000000017941 */ /* 0x000fea0003800000 */
.L_x_256:
        /* <DEDUP_REMOVED lines=12> */
.L_x_259:
[----:B------:R-:W-:Y:S05]  /*7790*/  BSYNC B1 ;  /* 0x0000000000017941 */ /* 0x000fea0003800000 */
.L_x_258:
        /* <DEDUP_REMOVED lines=8> */
.L_x_261:
[----:B------:R-:W-:Y:S05]  /*7820*/  BSYNC B1 ;  /* 0x0000000000017941 */ /* 0x000fea0003800000 */
.L_x_260:
        /* <DEDUP_REMOVED lines=8> */
.L_x_263:
[----:B------:R-:W-:Y:S05]  /*78b0*/  BSYNC B1 ;  /* 0x0000000000017941 */ /* 0x000fea0003800000 */
.L_x_262:
        /* <DEDUP_REMOVED lines=8> */
.L_x_265:
[----:B------:R-:W-:Y:S05]  /*7940*/  BSYNC B1 ;  /* 0x0000000000017941 */ /* 0x000fea0003800000 */
.L_x_264:
        /* <DEDUP_REMOVED lines=12> */
.L_x_267:
[----:B------:R-:W-:Y:S05]  /*7a10*/  BSYNC B1 ;  /* 0x0000000000017941 */ /* 0x000fea0003800000 */
.L_x_266:
        /* <DEDUP_REMOVED lines=8> */
.L_x_269:
[----:B------:R-:W-:Y:S05]  /*7aa0*/  BSYNC B1 ;  /* 0x0000000000017941 */ /* 0x000fea0003800000 */
.L_x_268:
        /* <DEDUP_REMOVED lines=8> */
.L_x_271:
[----:B------:R-:W-:Y:S05]  /*7b30*/  BSYNC B1 ;  /* 0x0000000000017941 */ /* 0x000fea0003800000 */
.L_x_270:
        /* <DEDUP_REMOVED lines=8> */
.L_x_273:
[----:B------:R-:W-:Y:S05]  /*7bc0*/  BSYNC B1 ;  /* 0x0000000000017941 */ /* 0x000fea0003800000 */
.L_x_272:
        /* <DEDUP_REMOVED lines=12> */
.L_x_275:
[----:B------:R-:W-:Y:S05]  /*7c90*/  BSYNC B1 ;  /* 0x0000000000017941 */ /* 0x000fea0003800000 */
.L_x_274:
        /* <DEDUP_REMOVED lines=8> */
.L_x_277:
[----:B------:R-:W-:Y:S05]  /*7d20*/  BSYNC B1 ;  /* 0x0000000000017941 */ /* 0x000fea0003800000 */
.L_x_276:
        /* <DEDUP_REMOVED lines=8> */
.L_x_279:
[----:B------:R-:W-:Y:S05]  /*7db0*/  BSYNC B1 ;  /* 0x0000000000017941 */ /* 0x000fea0003800000 */
.L_x_278:
        /* <DEDUP_REMOVED lines=8> */
.L_x_281:
[----:B------:R-:W-:Y:S05]  /*7e40*/  BSYNC B1 ;  /* 0x0000000000017941 */ /* 0x000fea0003800000 */
.L_x_280:
[----:B-1----:R-:W2:Y:S01]  /*7e50*/  LDL.LU R3, [R1+0x1e8] ;  /* 0x0001e80001037983 */ /* 0x002ea20000300800 */
[----:B------:R-:W-:Y:S01]  /*7e60*/  ISETP.LT.OR P3, PT, R0, 0xf2, !P0 ;  /* 0x000000f20000780c */ /* 0x000fe20004761670 */
[----:B------:R-:W-:Y:S01]  /*7e70*/  BSSY B1, `(.L_x_282) ;  /* 0x000000b000017945 */ /* 0x000fe20003800000 */
[----:B------:R-:W-:Y:S02]  /*7e80*/  IADD3 R161, P4, R160, 0x80, RZ ;  /* 0x00000080a0a17810 */ /* 0x000fe40007f9e0ff */
[----:B------:R-:W-:Y:S01]  /*7e90*/  ISETP.LT.OR P5, PT, R0, 0xf9, !P0 ;  /* 0x000000f90000780c */ /* 0x000fe200047a1670 */
[----:B--2---:R-:W-:-:S05]  /*7ea0*/  @!P2 IMAD R3, R3, R17, R2 ;  /* 0x000000110303a224 */ /* 0x004fca00078e0202 */
[----:B------:R1:W-:Y:S01]  /*7eb0*/  @!P2 STG.E.U8 desc[UR36][R10.64+0xf0], R3 ;  /* 0x0000f0030a00a986 */ /* 0x0003e2000c101124 */
[C---:B------:R-:W-:Y:S02]  /*7ec0*/  ISETP.LT.OR P2, PT, R0.reuse, 0xf9, !P1 ;  /* 0x000000f90000780c */ /* 0x040fe40004f41670 */
[----:B------:R-:W-:Y:S01]  /*7ed0*/  ISETP.LT.OR P1, PT, R0, 0xfa, !P1 ;  /* 0x000000fa0000780c */ /* 0x000fe20004f21670 */
[----:B------:R-:W-:-:S12]  /*7ee0*/  @P3 BRA `(.L_x_283) ;  /* 0x00000000000c3947 */ /* 0x000fd80003800000 */
[----:B------:R-:W1:Y:S02]  /*7ef0*/  LDG.E.U8 R16, desc[UR36][R12.64+0xf1] ;  /* 0x0000f1240c107981 */ /* 0x000e64000c1e1100 */
[----:B-1----:R-:W-:-:S05]  /*7f00*/  PRMT R3, R16, 0x8880, RZ ;  /* 0x0000888010037816 */ /* 0x002fca00000000ff */
[----:B------:R-:W-:-:S07]  /*7f10*/  IMAD R2, R3, R18, RZ ;  /* 0x0000001203027224 */ /* 0x000fce00078e02ff */
.L_x_283:
[----:B------:R-:W-:Y:S05]  /*7f20*/  BSYNC B1 ;  /* 0x0000000000017941 */ /* 0x000fea0003800000 */
.L_x_282:
        /* <DEDUP_REMOVED lines=8> */
.L_x_285:
[----:B------:R-:W-:Y:S05]  /*7fb0*/  BSYNC B1 ;  /* 0x0000000000017941 */ /* 0x000fea0003800000 */
.L_x_284:
        /* <DEDUP_REMOVED lines=8> */
.L_x_287:
[----:B------:R-:W-:Y:S05]  /*8040*/  BSYNC B1 ;  /* 0x0000000000017941 */ /* 0x000fea0003800000 */
.L_x_286:
[----:B-1----:R-:W2:Y:S01]  /*8050*/  LDL.LU R3, [R1+0x1f4] ;  /* 0x0001f40001037983 */ /* 0x002ea20000300800 */
[----:B0-----:R-:W-:Y:S01]  /*8060*/  IMAD.X R15, RZ, RZ, UR9, P4 ;  /* 0x00000009ff0f7e24 */ /* 0x001fe2000a0e06ff */
[----:B------:R-:W-:Y:S01]  /*8070*/  BSSY B1, `(.L_x_288) ;  /* 0x0000009000017945 */ /* 0x000fe20003800000 */
[----:B------:R-:W-:Y:S02]  /*8080*/  ISETP.LT.OR P0, PT, R0, 0xfa, !P0 ;  /* 0x000000fa0000780c */ /* 0x000fe40004701670 */
[----:B------:R-:W-:Y:S02]  /*8090*/  IMAD R14, R15, R20, RZ ;  /* 0x000000140f0e7224 */ /* 0x000fe400078e02ff */
[----:B--2---:R-:W-:-:S05]  /*80a0*/  @!P1 IMAD R3, R3, R17, R2 ;  /* 0x0000001103039224 */ /* 0x004fca00078e0202 */
[----:B------:R0:W-:Y:S01]  /*80b0*/  @!P1 STG.E.U8 desc[UR36][R4.64+0xf9], R3 ;  /* 0x0000f90304009986 */ /* 0x0001e2000c101124 */
[----:B------:R-:W-:Y:S05]  /*80c0*/  @P5 BRA `(.L_x_289) ;  /* 0x00000000000c5947 */ /* 0x000fea0003800000 */
[----:B------:R-:W0:Y:S02]  /*80d0*/  LDG.E.U8 R16, desc[UR36][R12.64+0xf8] ;  /* 0x0000f8240c107981 */ /* 0x000e24000c1e1100 */
[----:B0-----:R-:W-:-:S05]  /*80e0*/  PRMT R3, R16, 0x8880, RZ ;  /* 0x0000888010037816 */ /* 0x001fca00000000ff */
[----:B------:R-:W-:-:S07]  /*80f0*/  IMAD R2, R3, R18, RZ ;  /* 0x0000001203027224 */ /* 0x000fce00078e02ff */
.L_x_289:
[----:B------:R-:W-:Y:S05]  /*8100*/  BSYNC B1 ;  /* 0x0000000000017941 */ /* 0x000fea0003800000 */
.L_x_288:
[----:B0-----:R-:W2:Y:S01]  /*8110*/  LDL.LU R3, [R1+0x1f8] ;  /* 0x0001f80001037983 */ /* 0x001ea20000300800 */
[----:B------:R-:W-:Y:S01]  /*8120*/  BSSY B1, `(.L_x_290) ;  /* 0x000000a000017945 */ /* 0x000fe20003800000 */
[C---:B------:R-:W-:Y:S02]  /*8130*/  IMAD R15, R161.reuse, R21, R14 ;  /* 0x00000015a10f7224 */ /* 0x040fe400078e020e */
[----:B------:R-:W-:-:S04]  /*8140*/  IMAD.WIDE.U32 R158, R161, R20, R158 ;  /* 0x00000014a19e7225 */ /* 0x000fc800078e009e */
[----:B------:R-:W-:-:S04]  /*8150*/  IMAD.WIDE.U32 R20, R161, R20, R152 ;  /* 0x00000014a1147225 */ /* 0x000fc800078e0098 */
[----:B--2---:R-:W-:-:S05]  /*8160*/  @!P5 IMAD R3, R3, R17, R2 ;  /* 0x000000110303d224 */ /* 0x004fca00078e0202 */
[----:B------:R0:W-:Y:S01]  /*8170*/  @!P5 STG.E.U8 desc[UR36][R10.64+0xf8], R3 ;  /* 0x0000f8030a00d986 */ /* 0x0001e2000c101124 */
[----:B------:R-:W-:Y:S05]  /*8180*/  @P0 BRA `(.L_x_291) ;  /* 0x00000000000c0947 */ /* 0x000fea0003800000 */
[----:B------:R-:W0:Y:S02]  /*8190*/  LDG.E.U8 R16, desc[UR36][R12.64+0xf9] ;  /* 0x0000f9240c107981 */ /* 0x000e24000c1e1100 */
[----:B0-----:R-:W-:-:S05]  /*81a0*/  PRMT R3, R16, 0x8880, RZ ;  /* 0x0000888010037816 */ /* 0x001fca00000000ff */
[----:B------:R-:W-:-:S07]  /*81b0*/  IMAD R2, R3, R18, RZ ;  /* 0x0000001203027224 */ /* 0x000fce00078e02ff */
.L_x_291:
[----:B------:R-:W-:Y:S05]  /*81c0*/  BSYNC B1 ;  /* 0x0000000000017941 */ /* 0x000fea0003800000 */
.L_x_290:
[----:B0-----:R-:W2:Y:S01]  /*81d0*/  LDL.LU R3, [R1+0x1fc] ;  /* 0x0001fc0001037983 */ /* 0x001ea20000300800 */
[----:B------:R-:W-:Y:S01]  /*81e0*/  ISETP.GE.AND P2, PT, R154, 0x81, PT ;  /* 0x000000819a00780c */ /* 0x000fe20003f46270 */
[----:B------:R-:W-:Y:S01]  /*81f0*/  BSSY B1, `(.L_x_292) ;  /* 0x000000d000017945 */ /* 0x000fe20003800000 */
[-C--:B------:R-:W-:Y:S02]  /*8200*/  IADD3 R4, P5, R20, R22.reuse, RZ ;  /* 0x0000001614047210 */ /* 0x080fe40007fbe0ff */
[----:B------:R-:W-:Y:S02]  /*8210*/  ISETP.GE.AND P1, PT, R154, 0x89, PT ;  /* 0x000000899a00780c */ /* 0x000fe40003f26270 */
[----:B------:R-:W-:Y:S02]  /*8220*/  IADD3.X R5, R23, R21, R15, P5, !PT ;  /* 0x0000001517057210 */ /* 0x000fe40002ffe40f */
[----:B------:R-:W-:Y:S02]  /*8230*/  IADD3 R22, P4, P3, R156, R22, R158 ;  /* 0x000000169c167210 */ /* 0x000fe40007b9e09e */
[----:B------:R-:W-:Y:S01]  /*8240*/  ISETP.LT.OR P5, PT, R0, 0x2, !P2 ;  /* 0x000000020000780c */ /* 0x000fe200057a1670 */
[----:B--2---:R-:W-:-:S05]  /*8250*/  @!P0 IMAD R3, R3, R17, R2 ;  /* 0x0000001103038224 */ /* 0x004fca00078e0202 */
[----:B------:R0:W-:Y:S01]  /*8260*/  @!P0 STG.E.U8 desc[UR36][R10.64+0xf9], R3 ;  /* 0x0000f9030a008986 */ /* 0x0001e2000c101124 */
[----:B------:R-:W-:-:S13]  /*8270*/  ISETP.LT.OR P0, PT, R0, 0x1, !P2 ;  /* 0x000000010000780c */ /* 0x000fda0005701670 */
[----:B0-----:R-:W-:Y:S05]  /*8280*/  @P0 BRA `(.L_x_293) ;  /* 0x00000000000c0947 */ /* 0x001fea0003800000 */
[----:B------:R-:W2:Y:S02]  /*8290*/  LDG.E.U8 R16, desc[UR36][R4.64] ;  /* 0x0000002404107981 */ /* 0x000ea4000c1e1100 */
[----:B--2---:R-:W-:-:S05]  /*82a0*/  PRMT R3, R16, 0x8880, RZ ;  /* 0x0000888010037816 */ /* 0x004fca00000000ff */
[----:B------:R-:W-:-:S07]  /*82b0*/  IMAD R2, R3, R18, RZ ;  /* 0x0000001203027224 */ /* 0x000fce00078e02ff */
.L_x_293:
[----:B------:R-:W-:Y:S05]  /*82c0*/  BSYNC B1 ;  /* 0x0000000000017941 */ /* 0x000fea0003800000 */
.L_x_292:
[----:B------:R-:W-:Y:S01]  /*82d0*/  @!P0 IMAD R3, R24, R17, R2 ;  /* 0x0000001118038224 */ /* 0x000fe200078e0202 */
[----:B------:R-:W-:Y:S01]  /*82e0*/  BSSY B1, `(.L_x_294) ;  /* 0x0000007000017945 */ /* 0x000fe20003800000 */
[----:B------:R-:W-:-:S03]  /*82f0*/  IMAD.IADD R158, R15, 0x1, R159 ;  /* 0x000000010f9e7824 */ /* 0x000fc600078e029f */
[----:B------:R0:W-:Y:S01]  /*8300*/  @!P0 STG.E.U8 desc[UR36][R6.64], R3 ;  /* 0x0000000306008986 */ /* 0x0001e2000c101124 */
[----:B------:R-:W-:Y:S05]  /*8310*/  @P5 BRA `(.L_x_295) ;  /* 0x00000000000c5947 */ /* 0x000fea0003800000 */
[----:B------:R-:W0:Y:S02]  /*8320*/  LDG.E.U8 R16, desc[UR36][R4.64+0x1] ;  /* 0x0000012404107981 */ /* 0x000e24000c1e1100 */
[----:B0-----:R-:W-:-:S05]  /*8330*/  PRMT R3, R16, 0x8880, RZ ;  /* 0x0000888010037816 */ /* 0x001fca00000000ff */
[----:B------:R-:W-:-:S07]  /*8340*/  IMAD R2, R3, R18, RZ ;  /* 0x0000001203027224 */ /* 0x000fce00078e02ff */
.L_x_295:
[----:B------:R-:W-:Y:S05]  /*8350*/  BSYNC B1 ;  /* 0x0000000000017941 */ /* 0x000fea0003800000 */
.L_x_294:
[C---:B------:R-:W-:Y:S01]  /*8360*/  ISETP.LT.OR P0, PT, R0.reuse, 0x1, !P1 ;  /* 0x000000010000780c */ /* 0x040fe20004f01670 */
[----:B------:R-:W-:Y:S01]  /*8370*/  @!P5 IMAD R25, R25, R17, R2 ;  /* 0x000000111919d224 */ /* 0x000fe200078e0202 */
[----:B------:R-:W-:Y:S01]  /*8380*/  BSSY B1, `(.L_x_296) ;  /* 0x000000a000017945 */ /* 0x000fe20003800000 */
[----:B------:R-:W-:Y:S02]  /*8390*/  IADD3.X R23, R153, R23, R158, P4, P3 ;  /* 0x0000001799177210 */ /* 0x000fe400027e649e */
[C---:B------:R-:W-:Y:S01]  /*83a0*/  ISETP.LT.OR P4, PT, R0.reuse, 0x2, !P1 ;  /* 0x000000020000780c */ /* 0x040fe20004f81670 */
[----:B------:R1:W-:Y:S01]  /*83b0*/  @!P5 STG.E.U8 desc[UR36][R6.64+0x1], R25 ;  /* 0x000001190600d986 */ /* 0x0003e2000c101124 */
[C---:B------:R-:W-:Y:S02]  /*83c0*/  ISETP.LT.OR P5, PT, R0.reuse, 0x9, !P2 ;  /* 0x000000090000780c */ /* 0x040fe400057a1670 */
[----:B------:R-:W-:-:S04]  /*83d0*/  ISETP.LT.OR P3, PT, R0, 0xa, !P2 ;  /* 0x0000000a0000780c */ /* 0x000fc80005761670 */
[----:B------:R-:W-:Y:S09]  /*83e0*/  @P0 BRA `(.L_x_297) ;  /* 0x00000000000c0947 */ /* 0x000ff20003800000 */
[----:B------:R-:W0:Y:S02]  /*83f0*/  LDG.E.U8 R16, desc[UR36][R22.64] ;  /* 0x0000002416107981 */ /* 0x000e24000c1e1100 */
[----:B0-----:R-:W-:-:S05]  /*8400*/  PRMT R3, R16, 0x8880, RZ ;  /* 0x0000888010037816 */ /* 0x001fca00000000ff */
[----:B------:R-:W-:-:S07]  /*8410*/  IMAD R2, R3, R18, RZ ;  /* 0x0000001203027224 */ /* 0x000fce00078e02ff */
.L_x_297:
[----:B------:R-:W-:Y:S05]  /*8420*/  BSYNC B1 ;  /* 0x0000000000017941 */ /* 0x000fea0003800000 */
.L_x_296:
[----:B0-----:R-:W-:Y:S01]  /*8430*/  @!P0 IMAD R3, R26, R17, R2 ;  /* 0x000000111a038224 */ /* 0x001fe200078e0202 */
[----:B------:R-:W-:Y:S04]  /*8440*/  BSSY B1, `(.L_x_298) ;  /* 0x0000006000017945 */ /* 0x000fe80003800000 */
[----:B------:R0:W-:Y:S01]  /*8450*/  @!P0 STG.E.U8 desc[UR36][R8.64], R3 ;  /* 0x0000000308008986 */ /* 0x0001e2000c101124 */
[----:B------:R-:W-:Y:S05]  /*8460*/  @P4 BRA `(.L_x_299) ;  /* 0x00000000000c4947 */ /* 0x000fea0003800000 */
[----:B------:R-:W0:Y:S02]  /*8470*/  LDG.E.U8 R16, desc[UR36][R22.64+0x1] ;  /* 0x0000012416107981 */ /* 0x000e24000c1e1100 */
[----:B0-----:R-:W-:-:S05]  /*8480*/  PRMT R3, R16, 0x8880, RZ ;  /* 0x0000888010037816 */ /* 0x001fca00000000ff */
[----:B------:R-:W-:-:S07]  /*8490*/  IMAD R2, R3, R18, RZ ;  /* 0x0000001203027224 */ /* 0x000fce00078e02ff */
.L_x_299:
[----:B------:R-:W-:Y:S05]  /*84a0*/  BSYNC B1 ;  /* 0x0000000000017941 */ /* 0x000fea0003800000 */
.L_x_298:
[----:B------:R-:W-:Y:S01]  /*84b0*/  @!P4 IMAD R27, R27, R17, R2 ;  /* 0x000000111b1bc224 */ /* 0x000fe200078e0202 */
[----:B------:R-:W-:Y:S04]  /*84c0*/  BSSY B1, `(.L_x_300) ;  /* 0x0000006000017945 */ /* 0x000fe80003800000 */
[----:B------:R2:W-:Y:S01]  /*84d0*/  @!P4 STG.E.U8 desc[UR36][R8.64+0x1], R27 ;  /* 0x0000011b0800c986 */ /* 0x0005e2000c101124 */
[----:B------:R-:W-:Y:S05]  /*84e0*/  @P5 BRA `(.L_x_301) ;  /* 0x00000000000c5947 */ /* 0x000fea0003800000 */
[----:B------:R-:W0:Y:S02]  /*84f0*/  LDG.E.U8 R16, desc[UR36][R4.64+0x8] ;  /* 0x0000082404107981 */ /* 0x000e24000c1e1100 */
[----:B0-----:R-:W-:-:S05]  /*8500*/  PRMT R3, R16, 0x8880, RZ ;  /* 0x0000888010037816 */ /* 0x001fca00000000ff */
[----:B------:R-:W-:-:S07]  /*8510*/  IMAD R2, R3, R18, RZ ;  /* 0x0000001203027224 */ /* 0x000fce00078e02ff */
.L_x_301:
[----:B------:R-:W-:Y:S05]  /*8520*/  BSYNC B1 ;  /* 0x0000000000017941 */ /* 0x000fea0003800000 */
.L_x_300:
[----:B0-----:R-:W-:Y:S01]  /*8530*/  @!P5 IMAD R3, R28, R17, R2 ;  /* 0x000000111c03d224 */ /* 0x001fe200078e0202 */
[----:B------:R-:W-:Y:S04]  /*8540*/  BSSY B1, `(.L_x_302) ;  /* 0x0000006000017945 */ /* 0x000fe80003800000 */
[----:B------:R0:W-:Y:S01]  /*8550*/  @!P5 STG.E.U8 desc[UR36][R6.64+0x8], R3 ;  /* 0x000008030600d986 */ /* 0x0001e2000c101124 */
[----:B------:R-:W-:Y:S05]  /*8560*/  @P3 BRA `(.L_x_303) ;  /* 0x00000000000c3947 */ /* 0x000fea0003800000 */
[----:B------:R-:W0:Y:S02]  /*8570*/  LDG.E.U8 R16, desc[UR36][R4.64+0x9] ;  /* 0x0000092404107981 */ /* 0x000e24000c1e1100 */
[----:B0-----:R-:W-:-:S05]  /*8580*/  PRMT R3, R16, 0x8880, RZ ;  /* 0x0000888010037816 */ /* 0x001fca00000000ff */
[----:B------:R-:W-:-:S07]  /*8590*/  IMAD R2, R3, R18, RZ ;  /* 0x0000001203027224 */ /* 0x000fce00078e02ff */
.L_x_303:
[----:B------:R-:W-:Y:S05]  /*85a0*/  BSYNC B1 ;  /* 0x0000000000017941 */ /* 0x000fea0003800000 */
.L_x_302:
[C---:B------:R-:W-:Y:S01]  /*85b0*/  ISETP.LT.OR P5, PT, R0.reuse, 0x9, !P1 ;  /* 0x000000090000780c */ /* 0x040fe20004fa1670 */
[----:B------:R-:W-:Y:S01]  /*85c0*/  @!P3 IMAD R29, R29, R17, R2 ;  /* 0x000000111d1db224 */ /* 0x000fe200078e0202 */
[----:B------:R-:W-:Y:S01]  /*85d0*/  BSSY B1, `(.L_x_304) ;  /* 0x0000009000017945 */ /* 0x000fe20003800000 */
[C---:B------:R-:W-:Y:S02]  /*85e0*/  ISETP.LT.OR P4, PT, R0.reuse, 0xa, !P1 ;  /* 0x0000000a0000780c */ /* 0x040fe40004f81670 */
[C---:B------:R-:W-:Y:S01]  /*85f0*/  ISETP.LT.OR P0, PT, R0.reuse, 0x12, !P2 ;  /* 0x000000120000780c */ /* 0x040fe20005701670 */
[----:B------:R3:W-:Y:S01]  /*8600*/  @!P3 STG.E.U8 desc[UR36][R6.64+0x9], R29 ;  /* 0x0000091d0600b986 */ /* 0x0007e2000c101124 */
[----:B------:R-:W-:-:S06]  /*8610*/  ISETP.LT.OR P3, PT, R0, 0x11, !P2 ;  /* 0x000000110000780c */ /* 0x000fcc0005761670 */
[----:B------:R-:W-:Y:S07]  /*8620*/  @P5 BRA `(.L_x_305) ;  /* 0x00000000000c5947 */ /* 0x000fee0003800000 */
[----:B------:R-:W0:Y:S02]  /*8630*/  LDG.E.U8 R16, desc[UR36][R22.64+0x8] ;  /* 0x0000082416107981 */ /* 0x000e24000c1e1100 */
[----:B0-----:R-:W-:-:S05]  /*8640*/  PRMT R3, R16, 0x8880, RZ ;  /* 0x0000888010037816 */ /* 0x001fca00000000ff */
[----:B------:R-:W-:-:S07]  /*8650*/  IMAD R2, R3, R18, RZ ;  /* 0x0000001203027224 */ /* 0x000fce00078e02ff */
.L_x_305:
[----:B------:R-:W-:Y:S05]  /*8660*/  BSYNC B1 ;  /* 0x0000000000017941 */ /* 0x000fea0003800000 */
.L_x_304:
[----:B0-----:R-:W-:Y:S01]  /*8670*/  @!P5 IMAD R3, R30, R17, R2 ;  /* 0x000000111e03d224 */ /* 0x001fe200078e0202 */
[----:B------:R-:W-:Y:S04]  /*8680*/  BSSY B1, `(.L_x_306) ;  /* 0x0000006000017945 */ /* 0x000fe80003800000 */
[----:B------:R0:W-:Y:S01]  /*8690*/  @!P5 STG.E.U8 desc[UR36][R8.64+0x8], R3 ;  /* 0x000008030800d986 */ /* 0x0001e2000c101124 */
[----:B------:R-:W-:Y:S05]  /*86a0*/  @P4 BRA `(.L_x_307) ;  /* 0x00000000000c4947 */ /* 0x000fea0003800000 */
[----:B------:R-:W0:Y:S02]  /*86b0*/  LDG.E.U8 R16, desc[UR36][R22.64+0x9] ;  /* 0x0000092416107981 */ /* 0x000e24000c1e1100 */
[----:B0-----:R-:W-:-:S05]  /*86c0*/  PRMT R3, R16, 0x8880, RZ ;  /* 0x0000888010037816 */ /* 0x001fca00000000ff */
[----:B------:R-:W-:-:S07]  /*86d0*/  IMAD R2, R3, R18, RZ ;  /* 0x0000001203027224 */ /* 0x000fce00078e02ff */
.L_x_307:
[----:B------:R-:W-:Y:S05]  /*86e0*/  BSYNC B1 ;  /* 0x0000000000017941 */ /* 0x000fea0003800000 */
.L_x_306:
[----:B------:R-:W-:Y:S01]  /*86f0*/  @!P4 IMAD R31, R31, R17, R2 ;  /* 0x000000111f1fc224 */ /* 0x000fe200078e0202 */
[----:B------:R-:W-:Y:S04]  /*8700*/  BSSY B1, `(.L_x_308) ;  /* 0x0000006000017945 */ /* 0x000fe80003800000 */
[----:B------:R4:W-:Y:S01]  /*8710*/  @!P4 STG.E.U8 desc[UR36][R8.64+0x9], R31 ;  /* 0x0000091f0800c986 */ /* 0x0009e2000c101124 */
[----:B------:R-:W-:Y:S05]  /*8720*/  @P3 BRA `(.L_x_309) ;  /* 0x00000000000c3947 */ /* 0x000fea0003800000 */
[----:B------:R-:W0:Y:S02]  /*8730*/  LDG.E.U8 R16, desc[UR36][R4.64+0x10] ;  /* 0x0000102404107981 */ /* 0x000e24000c1e1100 */
[----:B0-----:R-:W-:-:S05]  /*8740*/  PRMT R3, R16, 0x8880, RZ ;  /* 0x0000888010037816 */ /* 0x001fca00000000ff */
[----:B------:R-:W-:-:S07]  /*8750*/  IMAD R2, R3, R18, RZ ;  /* 0x0000001203027224 */ /* 0x000fce00078e02ff */
.L_x_309:
[----:B------:R-:W-:Y:S05]  /*8760*/  BSYNC B1 ;  /* 0x0000000000017941 */ /* 0x000fea0003800000 */
.L_x_308:
[----:B0-----:R-:W-:Y:S01]  /*8770*/  @!P3 IMAD R3, R32, R17, R2 ;  /* 0x000000112003b224 */ /* 0x001fe200078e0202 */
[----:B------:R-:W-:Y:S04]  /*8780*/  BSSY B1, `(.L_x_310) ;  /* 0x0000006000017945 */ /* 0x000fe80003800000 */
[----:B------:R0:W-:Y:S01]  /*8790*/  @!P3 STG.E.U8 desc[UR36][R6.64+0x10], R3 ;  /* 0x000010030600b986 */ /* 0x0001e2000c101124 */
[----:B------:R-:W-:Y:S05]  /*87a0*/  @P0 BRA `(.L_x_311) ;  /* 0x00000000000c0947 */ /* 0x000fea0003800000 */
[----:B------:R-:W0:Y:S02]  /*87b0*/  LDG.E.U8 R16, desc[UR36][R4.64+0x11] ;  /* 0x0000112404107981 */ /* 0x000e24000c1e1100 */
[----:B0-----:R-:W-:-:S05]  /*87c0*/  PRMT R3, R16, 0x8880, RZ ;  /* 0x0000888010037816 */ /* 0x001fca00000000ff */
[----:B------:R-:W-:-:S07]  /*87d0*/  IMAD R2, R3, R18, RZ ;  /* 0x0000001203027224 */ /* 0x000fce00078e02ff */
.L_x_311:
[----:B------:R-:W-:Y:S05]  /*87e0*/  BSYNC B1 ;  /* 0x0000000000017941 */ /* 0x000fea0003800000 */
.L_x_310:
        /* <DEDUP_REMOVED lines=11> */
.L_x_313:
[----:B------:R-:W-:Y:S05]  /*88a0*/  BSYNC B1 ;  /* 0x0000000000017941 */ /* 0x000fea0003800000 */
.L_x_312:
[----:B0-----:R-:W-:Y:S01]  /*88b0*/  @!P4 IMAD R3, R34, R17, R2 ;  /* 0x000000112203c224 */ /* 0x001fe200078e0202 */
[----:B------:R-:W-:Y:S04]  /*88c0*/  BSSY B1, `(.L_x_314) ;  /* 0x0000006000017945 */ /* 0x000fe80003800000 */
[----:B------:R0:W-:Y:S01]  /*88d0*/  @!P4 STG.E.U8 desc[UR36][R8.64+0x10], R3 ;  /* 0x000010030800c986 */ /* 0x0001e2000c101124 */
[----:B------:R-:W-:Y:S05]  /*88e0*/  @P3 BRA `(.L_x_315) ;  /* 0x00000000000c3947 */ /* 0x000fea0003800000 */
[----:B------:R-:W0:Y:S02]  /*88f0*/  LDG.E.U8 R16, desc[UR36][R22.64+0x11] ;  /* 0x0000112416107981 */ /* 0x000e24000c1e1100 */
[----:B0-----:R-:W-:-:S05]  /*8900*/  PRMT R3, R16, 0x8880, RZ ;  /* 0x0000888010037816 */ /* 0x001fca00000000ff */
[----:B------:R-:W-:-:S07]  /*8910*/  IMAD R2, R3, R18, RZ ;  /* 0x0000001203027224 */ /* 0x000fce00078e02ff */
.L_x_315:
[----:B------:R-:W-:Y:S05]  /*8920*/  BSYNC B1 ;  /* 0x0000000000017941 */ /* 0x000fea0003800000 */
.L_x_314:
[----:B------:R-:W-:Y:S01]  /*8930*/  @!P3 IMAD R35, R35, R17, R2 ;  /* 0x000000112323b224 */ /* 0x000fe200078e0202 */
[----:B------:R-:W-:Y:S04]  /*8940*/  BSSY B1, `(.L_x_316) ;  /* 0x0000006000017945 */ /* 0x000fe80003800000 */
[----:B------:R0:W-:Y:S01]  /*8950*/  @!P3 STG.E.U8 desc[UR36][R8.64+0x11], R35 ;  /* 0x000011230800b986 */ /* 0x0001e2000c101124 */
[----:B------:R-:W-:Y:S05]  /*8960*/  @P5 BRA `(.L_x_317) ;  /* 0x00000000000c5947 */ /* 0x000fea0003800000 */
[----:B------:R-:W0:Y:S02]  /*8970*/  LDG.E.U8 R16, desc[UR36][R4.64+0x18] ;  /* 0x0000182404107981 */ /* 0x000e24000c1e1100 */
[----:B0-----:R-:W-:-:S05]  /*8980*/  PRMT R3, R16, 0x8880, RZ ;  /* 0x0000888010037816 */ /* 0x001fca00000000ff */
[----:B------:R-:W-:-:S07]  /*8990*/  IMAD R2, R3, R18, RZ ;  /* 0x0000001203027224 */ /* 0x000fce00078e02ff */
.L_x_317:
[----:B------:R-:W-:Y:S05]  /*89a0*/  BSYNC B1 ;  /* 0x0000000000017941 */ /* 0x000fea0003800000 */
.L_x_316:
[----:B0-----:R-:W-:Y:S01]  /*89b0*/  @!P5 IMAD R3, R36, R17, R2 ;  /* 0x000000112403d224 */ /* 0x001fe200078e0202 */
[----:B------:R-:W-:Y:S04]  /*89c0*/  BSSY B1, `(.L_x_318) ;  /* 0x0000006000017945 */ /* 0x000fe80003800000 */
[----:B------:R0:W-:Y:S01]  /*89d0*/  @!P5 STG.E.U8 desc[UR36][R6.64+0x18], R3 ;  /* 0x000018030600d986 */ /* 0x0001e2000c101124 */
[----:B------:R-:W-:Y:S05]  /*89e0*/  @P0 BRA `(.L_x_319) ;  /* 0x00000000000c0947 */ /* 0x000fea0003800000 */
[----:B------:R-:W0:Y:S02]  /*89f0*/  LDG.E.U8 R16, desc[UR36][R4.64+0x19] ;  /* 0x0000192404107981 */ /* 0x000e24000c1e1100 */
[----:B0-----:R-:W-:-:S05]  /*8a00*/  PRMT R3, R16, 0x8880, RZ ;  /* 0x0000888010037816 */ /* 0x001fca00000000ff */
[----:B------:R-:W-:-:S07]  /*8a10*/  IMAD R2, R3, R18, RZ ;  /* 0x0000001203027224 */ /* 0x000fce00078e02ff */
.L_x_319:
[----:B------:R-:W-:Y:S05]  /*8a20*/  BSYNC B1 ;  /* 0x0000000000017941 */ /* 0x000fea0003800000 */
.L_x_318:
        /* <DEDUP_REMOVED lines=11> */
.L_x_321:
[----:B------:R-:W-:Y:S05]  /*8ae0*/  BSYNC B1 ;  /* 0x0000000000017941 */ /* 0x000fea0003800000 */
.L_x_320:
[----:B0-----:R-:W-:Y:S01]  /*8af0*/  @!P4 IMAD R3, R38, R17, R2 ;  /* 0x000000112603c224 */ /* 0x001fe200078e0202 */
[----:B------:R-:W-:Y:S04]  /*8b00*/  BSSY B1, `(.L_x_322) ;  /* 0x0000006000017945 */ /* 0x000fe80003800000 */
[----:B------:R0:W-:Y:S01]  /*8b10*/  @!P4 STG.E.U8 desc[UR36][R8.64+0x18], R3 ;  /* 0x000018030800c986 */ /* 0x0001e2000c101124 */
[----:B------:R-:W-:Y:S05]  /*8b20*/  @P3 BRA `(.L_x_323) ;  /* 0x00000000000c3947 */ /* 0x000fea0003800000 */
[----:B------:R-:W0:Y:S02]  /*8b30*/  LDG.E.U8 R16, desc[UR36][R22.64+0x19] ;  /* 0x0000192416107981 */ /* 0x000e24000c1e1100 */
[----:B0-----:R-:W-:-:S05]  /*8b40*/  PRMT R3, R16, 0x8880, RZ ;  /* 0x0000888010037816 */ /* 0x001fca00000000ff */
[----:B------:R-:W-:-:S07]  /*8b50*/  IMAD R2, R3, R18, RZ ;  /* 0x0000001203027224 */ /* 0x000fce00078e02ff */
.L_x_323:
[----:B------:R-:W-:Y:S05]  /*8b60*/  BSYNC B1 ;  /* 0x0000000000017941 */ /* 0x000fea0003800000 */
.L_x_322:
[----:B------:R-:W-:Y:S01]  /*8b70*/  @!P3 IMAD R39, R39, R17, R2 ;  /* 0x000000112727b224 */ /* 0x000fe200078e0202 */
[----:B------:R-:W-:Y:S04]  /*8b80*/  BSSY B1, `(.L_x_324) ;  /* 0x0000006000017945 */ /* 0x000fe80003800000 */
[----:B------:R0:W-:Y:S01]  /*8b90*/  @!P3 STG.E.U8 desc[UR36][R8.64+0x19], R39 ;  /* 0x000019270800b986 */ /* 0x0001e2000c101124 */
[----:B------:R-:W-:Y:S05]  /*8ba0*/  @P5 BRA `(.L_x_325) ;  /* 0x00000000000c5947 */ /* 0x000fea0003800000 */
[----:B------:R-:W0:Y:S02]  /*8bb0*/  LDG.E.U8 R16, desc[UR36][R4.64+0x20] ;  /* 0x0000202404107981 */ /* 0x000e24000c1e1100 */
[----:B0-----:R-:W-:-:S05]  /*8bc0*/  PRMT R3, R16, 0x8880, RZ ;  /* 0x0000888010037816 */ /* 0x001fca00000000ff */
[----:B------:R-:W-:-:S07]  /*8bd0*/  IMAD R2, R3, R18, RZ ;  /* 0x0000001203027224 */ /* 0x000fce00078e02ff */
.L_x_325:
[----:B------:R-:W-:Y:S05]  /*8be0*/  BSYNC B1 ;  /* 0x0000000000017941 */ /* 0x000fea0003800000 */
.L_x_324:
[----:B0-----:R-:W-:Y:S01]  /*8bf0*/  @!P5 IMAD R3, R40, R17, R2 ;  /* 0x000000112803d224 */ /* 0x001fe200078e0202 */
[----:B------:R-:W-:Y:S04]  /*8c00*/  BSSY B1, `(.L_x_326) ;  /* 0x0000006000017945 */ /* 0x000fe80003800000 */
[----:B------:R0:W-:Y:S01]  /*8c10*/  @!P5 STG.E.U8 desc[UR36][R6.64+0x20], R3 ;  /* 0x000020030600d986 */ /* 0x0001e2000c101124 */
[----:B------:R-:W-:Y:S05]  /*8c20*/  @P0 BRA `(.L_x_327) ;  /* 0x00000000000c0947 */ /* 0x000fea0003800000 */
[----:B------:R-:W0:Y:S02]  /*8c30*/  LDG.E.U8 R16, desc[UR36][R4.64+0x21] ;  /* 0x0000212404107981 */ /* 0x000e24000c1e1100 */
[----:B0-----:R-:W-:-:S05]  /*8c40*/  PRMT R3, R16, 0x8880, RZ ;  /* 0x0000888010037816 */ /* 0x001fca00000000ff */
[----:B------:R-:W-:-:S07]  /*8c50*/  IMAD R2, R3, R18, RZ ;  /* 0x0000001203027224 */ /* 0x000fce00078e02ff */
.L_x_327:
[----:B------:R-:W-:Y:S05]  /*8c60*/  BSYNC B1 ;  /* 0x0000000000017941 */ /* 0x000fea0003800000 */
.L_x_326:
        /* <DEDUP_REMOVED lines=11> */
.L_x_329:
[----:B------:R-:W-:Y:S05]  /*8d20*/  BSYNC B1 ;  /* 0x0000000000017941 */ /* 0x000fea0003800000 */
.L_x_328:
[----:B0-----:R-:W-:Y:S01]  /*8d30*/  @!P4 IMAD R3, R42, R17, R2 ;  /* 0x000000112a03c224 */ /* 0x001fe200078e0202 */
[----:B------:R-:W-:Y:S04]  /*8d40*/  BSSY B1, `(.L_x_330) ;  /* 0x0000006000017945 */ /* 0x000fe80003800000 */
[----:B------:R0:W-:Y:S01]  /*8d50*/  @!P4 STG.E.U8 desc[UR36][R8.64+0x20], R3 ;  /* 0x000020030800c986 */ /* 0x0001e2000c101124 */
[----:B------:R-:W-:Y:S05]  /*8d60*/  @P3 BRA `(.L_x_331) ;  /* 0x00000000000c3947 */ /* 0x000fea0003800000 */
[----:B------:R-:W0:Y:S02]  /*8d70*/  LDG.E.U8 R16, desc[UR36][R22.64+0x21] ;  /* 0x0000212416107981 */ /* 0x000e24000c1e1100 */
[----:B0-----:R-:W-:-:S05]  /*8d80*/  PRMT R3, R16, 0x8880, RZ ;  /* 0x0000888010037816 */ /* 0x001fca00000000ff */
[----:B------:R-:W-:-:S07]  /*8d90*/  IMAD R2, R3, R18, RZ ;  /* 0x0000001203027224 */ /* 0x000fce00078e02ff */
.L_x_331:
[----:B------:R-:W-:Y:S05]  /*8da0*/  BSYNC B1 ;  /* 0x0000000000017941 */ /* 0x000fea0003800000 */
.L_x_330:
[----:B------:R-:W-:Y:S01]  /*8db0*/  @!P3 IMAD R43, R43, R17, R2 ;  /* 0x000000112b2bb224 */ /* 0x000fe200078e0202 */
[----:B------:R-:W-:Y:S04]  /*8dc0*/  BSSY B1, `(.L_x_332) ;  /* 0x0000006000017945 */ /* 0x000fe80003800000 */
[----:B------:R0:W-:Y:S01]  /*8dd0*/  @!P3 STG.E.U8 desc[UR36][R8.64+0x21], R43 ;  /* 0x0000212b0800b986 */ /* 0x0001e2000c101124 */
[----:B------:R-:W-:Y:S05]  /*8de0*/  @P5 BRA `(.L_x_333) ;  /* 0x00000000000c5947 */ /* 0x000fea0003800000 */
[----:B------:R-:W0:Y:S02]  /*8df0*/  LDG.E.U8 R16, desc[UR36][R4.64+0x28] ;  /* 0x0000282404107981 */ /* 0x000e24000c1e1100 */
[----:B0-----:R-:W-:-:S05]  /*8e00*/  PRMT R3, R16, 0x8880, RZ ;  /* 0x0000888010037816 */ /* 0x001fca00000000ff */
[----:B------:R-:W-:-:S07]  /*8e10*/  IMAD R2, R3, R18, RZ ;  /* 0x0000001203027224 */ /* 0x000fce00078e02ff */
.L_x_333:
[----:B------:R-:W-:Y:S05]  /*8e20*/  BSYNC B1 ;  /* 0x0000000000017941 */ /* 0x000fea0003800000 */
.L_x_332:
[----:B0-----:R-:W-:Y:S01]  /*8e30*/  @!P5 IMAD R3, R44, R17, R2 ;  /* 0x000000112c03d224 */ /* 0x001fe200078e0202 */
[----:B------:R-:W-:Y:S04]  /*8e40*/  BSSY B1, `(.L_x_334) ;  /* 0x0000006000017945 */ /* 0x000fe80003800000 */
[----:B------:R0:W-:Y:S01]  /*8e50*/  @!P5 STG.E.U8 desc[UR36][R6.64+0x28], R3 ;  /* 0x000028030600d986 */ /* 0x0001e2000c101124 */
[----:B------:R-:W-:Y:S05]  /*8e60*/  @P0 BRA `(.L_x_335) ;  /* 0x00000000000c0947 */ /* 0x000fea0003800000 */
[----:B------:R-:W0:Y:S02]  /*8e70*/  LDG.E.U8 R16, desc[UR36][R4.64+0x29] ;  /* 0x0000292404107981 */ /* 0x000e24000c1e1100 */
[----:B0-----:R-:W-:-:S05]  /*8e80*/  PRMT R3, R16, 0x8880, RZ ;  /* 0x0000888010037816 */ /* 0x001fca00000000ff */
[----:B------:R-:W-:-:S07]  /*8e90*/  IMAD R2, R3, R18, RZ ;  /* 0x0000001203027224 */ /* 0x000fce00078e02ff */
.L_x_335:
[----:B------:R-:W-:Y:S05]  /*8ea0*/  BSYNC B1 ;  /* 0x0000000000017941 */ /* 0x000fea0003800000 */
.L_x_334:
        /* <DEDUP_REMOVED lines=11> */
.L_x_337:
[----:B------:R-:W-:Y:S05]  /*8f60*/  BSYNC B1 ;  /* 0x0000000000017941 */ /* 0x000fea0003800000 */
.L_x_336:
[----:B0-----:R-:W-:Y:S01]  /*8f70*/  @!P4 IMAD R3, R46, R17, R2 ;  /* 0x000000112e03c224 */ /* 0x001fe200078e0202 */
[----:B------:R-:W-:Y:S04]  /*8f80*/  BSSY B1, `(.L_x_338) ;  /* 0x0000006000017945 */ /* 0x000fe80003800000 */
[----:B------:R0:W-:Y:S01]  /*8f90*/  @!P4 STG.E.U8 desc[UR36][R8.64+0x28], R3 ;  /* 0x000028030800c986 */ /* 0x0001e2000c101124 */
[----:B------:R-:W-:Y:S05]  /*8fa0*/  @P3 BRA `(.L_x_339) ;  /* 0x00000000000c3947 */ /* 0x000fea0003800000 */
[----:B------:R-:W0:Y:S02]  /*8fb0*/  LDG.E.U8 R16, desc[UR36][R22.64+0x29] ;  /* 0x0000292416107981 */ /* 0x000e24000c1e1100 */
[----:B0-----:R-:W-:-:S05]  /*8fc0*/  PRMT R3, R16, 0x8880, RZ ;  /* 0x0000888010037816 */ /* 0x001fca00000000ff */
[----:B------:R-:W-:-:S07]  /*8fd0*/  IMAD R2, R3, R18, RZ ;  /* 0x0000001203027224 */ /* 0x000fce00078e02ff */
.L_x_339:
[----:B------:R-:W-:Y:S05]  /*8fe0*/  BSYNC B1 ;  /* 0x0000000000017941 */ /* 0x000fea0003800000 */
.L_x_338:
[----:B------:R-:W-:Y:S01]  /*8ff0*/  @!P3 IMAD R47, R47, R17, R2 ;  /* 0x000000112f2fb224 */ /* 0x000fe200078e0202 */
[----:B------:R-:W-:Y:S04]  /*9000*/  BSSY B1, `(.L_x_340) ;  /* 0x0000006000017945 */ /* 0x000fe80003800000 */
[----:B------:R0:W-:Y:S01]  /*9010*/  @!P3 STG.E.U8 desc[UR36][R8.64+0x29], R47 ;  /* 0x0000292f0800b986 */ /* 0x0001e2000c101124 */
[----:B------:R-:W-:Y:S05]  /*9020*/  @P5 BRA `(.L_x_341) ;  /* 0x00000000000c5947 */ /* 0x000fea0003800000 */
[----:B------:R-:W0:Y:S02]  /*9030*/  LDG.E.U8 R16, desc[UR36][R4.64+0x30] ;  /* 0x0000302404107981 */ /* 0x000e24000c1e1100 */
[----:B0-----:R-:W-:-:S05]  /*9040*/  PRMT R3, R16, 0x8880, RZ ;  /* 0x0000888010037816 */ /* 0x001fca00000000ff */
[----:B------:R-:W-:-:S07]  /*9050*/  IMAD R2, R3, R18, RZ ;  /* 0x0000001203027224 */ /* 0x000fce00078e02ff */
.L_x_341:
[----:B------:R-:W-:Y:S05]  /*9060*/  BSYNC B1 ;  /* 0x0000000000017941 */ /* 0x000fea0003800000 */
.L_x_340:
[----:B0-----:R-:W-:Y:S01]  /*9070*/  @!P5 IMAD R3, R48, R17, R2 ;  /* 0x000000113003d224 */ /* 0x001fe200078e0202 */
[----:B------:R-:W-:Y:S04]  /*9080*/  BSSY B1, `(.L_x_342) ;  /* 0x0000006000017945 */ /* 0x000fe80003800000 */
[----:B------:R0:W-:Y:S01]  /*9090*/  @!P5 STG.E.U8 desc[UR36][R6.64+0x30], R3 ;  /* 0x000030030600d986 */ /* 0x0001e2000c101124 */
[----:B------:R-:W-:Y:S05]  /*90a0*/  @P0 BRA `(.L_x_343) ;  /* 0x00000000000c0947 */ /* 0x000fea0003800000 */
[----:B------:R-:W0:Y:S02]  /*90b0*/  LDG.E.U8 R16, desc[UR36][R4.64+0x31] ;  /* 0x0000312404107981 */ /* 0x000e24000c1e1100 */
[----:B0-----:R-:W-:-:S05]  /*90c0*/  PRMT R3, R16, 0x8880, RZ ;  /* 0x0000888010037816 */ /* 0x001fca00000000ff */
[----:B------:R-:W-:-:S07]  /*90d0*/  IMAD R2, R3, R18, RZ ;  /* 0x0000001203027224 */ /* 0x000fce00078e02ff */
.L_x_343:
[----:B------:R-:W-:Y:S05]  /*90e0*/  BSYNC B1 ;  /* 0x0000000000017941 */ /* 0x000fea0003800000 */
.L_x_342:
        /* <DEDUP_REMOVED lines=11> */
.L_x_345:
[----:B------:R-:W-:Y:S05]  /*91a0*/  BSYNC B1 ;  /* 0x0000000000017941 */ /* 0x000fea0003800000 */
.L_x_344:
[----:B0-----:R-:W-:Y:S01]  /*91b0*/  @!P4 IMAD R3, R50, R17, R2 ;  /* 0x000000113203c224 */ /* 0x001fe200078e0202 */
[----:B------:R-:W-:Y:S04]  /*91c0*/  BSSY B1, `(.L_x_346) ;  /* 0x0000006000017945 */ /* 0x000fe80003800000 */
[----:B------:R0:W-:Y:S01]  /*91d0*/  @!P4 STG.E.U8 desc[UR36][R8.64+0x30], R3 ;  /* 0x000030030800c986 */ /* 0x0001e2000c101124 */
[----:B------:R-:W-:Y:S05]  /*91e0*/  @P3 BRA `(.L_x_347) ;  /* 0x00000000000c3947 */ /* 0x000fea0003800000 */
[----:B------:R-:W0:Y:S02]  /*91f0*/  LDG.E.U8 R16, desc[UR36][R22.64+0x31] ;  /* 0x0000312416107981 */ /* 0x000e24000c1e1100 */
[----:B0-----:R-:W-:-:S05]  /*9200*/  PRMT R3, R16, 0x8880, RZ ;  /* 0x0000888010037816 */ /* 0x001fca00000000ff */
[----:B------:R-:W-:-:S07]  /*9210*/  IMAD R2, R3, R18, RZ ;  /* 0x0000001203027224 */ /* 0x000fce00078e02ff */
.L_x_347:
[----:B------:R-:W-:Y:S05]  /*9220*/  BSYNC B1 ;  /* 0x0000000000017941 */ /* 0x000fea0003800000 */
.L_x_346:
[----:B------:R-:W-:Y:S01]  /*9230*/  @!P3 IMAD R51, R51, R17, R2 ;  /* 0x000000113333b224 */ /* 0x000fe200078e0202 */
[----:B------:R-:W-:Y:S04]  /*9240*/  BSSY B1, `(.L_x_348) ;  /* 0x0000006000017945 */ /* 0x000fe80003800000 */
[----:B------:R0:W-:Y:S01]  /*9250*/  @!P3 STG.E.U8 desc[UR36][R8.64+0x31], R51 ;  /* 0x000031330800b986 */ /* 0x0001e2000c101124 */
[----:B------:R-:W-:Y:S05]  /*9260*/  @P5 BRA `(.L_x_349) ;  /* 0x00000000000c5947 */ /* 0x000fea0003800000 */
[----:B------:R-:W0:Y:S02]  /*9270*/  LDG.E.U8 R16, desc[UR36][R4.64+0x38] ;  /* 0x0000382404107981 */ /* 0x000e24000c1e1100 */
[----:B0-----:R-:W-:-:S05]  /*9280*/  PRMT R3, R16, 0x8880, RZ ;  /* 0x0000888010037816 */ /* 0x001fca00000000ff */
[----:B------:R-:W-:-:S07]  /*9290*/  IMAD R2, R3, R18, RZ ;  /* 0x0000001203027224 */ /* 0x000fce00078e02ff */
.L_x_349:
[----:B------:R-:W-:Y:S05]  /*92a0*/  BSYNC B1 ;  /* 0x0000000000017941 */ /* 0x000fea0003800000 */
.L_x_348:
[----:B0-----:R-:W-:Y:S01]  /*92b0*/  @!P5 IMAD R3, R52, R17, R2 ;  /* 0x000000113403d224 */ /* 0x001fe200078e0202 */
[----:B------:R-:W-:Y:S04]  /*92c0*/  BSSY B1, `(.L_x_350) ;  /* 0x0000006000017945 */ /* 0x000fe80003800000 */
[----:B------:R0:W-:Y:S01]  /*92d0*/  @!P5 STG.E.U8 desc[UR36][R6.64+0x38], R3 ;  /* 0x000038030600d986 */ /* 0x0001e2000c101124 */
[----:B------:R-:W-:Y:S05]  /*92e0*/  @P0 BRA `(.L_x_351) ;  /* 0x00000000000c0947 */ /* 0x000fea0003800000 */
[----:B------:R-:W0:Y:S02]  /*92f0*/  LDG.E.U8 R16, desc[UR36][R4.64+0x39] ;  /* 0x0000392404107981 */ /* 0x000e24000c1e1100 */
[----:B0-----:R-:W-:-:S05]  /*9300*/  PRMT R3, R16, 0x8880, RZ ;  /* 0x0000888010037816 */ /* 0x001fca00000000ff */
[----:B------:R-:W-:-:S07]  /*9310*/  IMAD R2, R3, R18, RZ ;  /* 0x0000001203027224 */ /* 0x000fce00078e02ff */
.L_x_351:
[----:B------:R-:W-:Y:S05]  /*9320*/  BSYNC B1 ;  /* 0x0000000000017941 */ /* 0x000fea0003800000 */
.L_x_350:
        /* <DEDUP_REMOVED lines=11> */
.L_x_353:
[----:B------:R-:W-:Y:S05]  /*93e0*/  BSYNC B1 ;  /* 0x0000000000017941 */ /* 0x000fea0003800000 */
.L_x_352:
[----:B0-----:R-:W-:Y:S01]  /*93f0*/  @!P4 IMAD R3, R54, R17, R2 ;  /* 0x000000113603c224 */ /* 0x001fe200078e0202 */
[----:B------:R-:W-:Y:S04]  /*9400*/  BSSY B1, `(.L_x_354) ;  /* 0x0000006000017945 */ /* 0x000fe80003800000 */
[----:B------:R0:W-:Y:S01]  /*9410*/  @!P4 STG.E.U8 desc[UR36][R8.64+0x38], R3 ;  /* 0x000038030800c986 */ /* 0x0001e2000c101124 */
[----:B------:R-:W-:Y:S05]  /*9420*/  @P3 BRA `(.L_x_355) ;  /* 0x00000000000c3947 */ /* 0x000fea0003800000 */
[----:B------:R-:W0:Y:S02]  /*9430*/  LDG.E.U8 R16, desc[UR36][R22.64+0x39] ;  /* 0x0000392416107981 */ /* 0x000e24000c1e1100 */
[----:B0-----:R-:W-:-:S05]  /*9440*/  PRMT R3, R16, 0x8880, RZ ;  /* 0x0000888010037816 */ /* 0x001fca00000000ff */
[----:B------:R-:W-:-:S07]  /*9450*/  IMAD R2, R3, R18, RZ ;  /* 0x0000001203027224 */ /* 0x000fce00078e02ff */
.L_x_355:
[----:B------:R-:W-:Y:S05]  /*9460*/  BSYNC B1 ;  /* 0x0000000000017941 */ /* 0x000fea0003800000 */
.L_x_354:
[----:B------:R-:W-:Y:S01]  /*9470*/  @!P3 IMAD R55, R55, R17, R2 ;  /* 0x000000113737b224 */ /* 0x000fe200078e0202 */
[----:B------:R-:W-:Y:S04]  /*9480*/  BSSY B1, `(.L_x_356) ;  /* 0x0000006000017945 */ /* 0x000fe80003800000 */
[----:B------:R0:W-:Y:S01]  /*9490*/  @!P3 STG.E.U8 desc[UR36][R8.64+0x39], R55 ;  /* 0x000039370800b986 */ /* 0x0001e2000c101124 */
[----:B------:R-:W-:Y:S05]  /*94a0*/  @P5 BRA `(.L_x_357) ;  /* 0x00000000000c5947 */ /* 0x000fea0003800000 */
[----:B------:R-:W0:Y:S02]  /*94b0*/  LDG.E.U8 R16, desc[UR36][R4.64+0x40] ;  /* 0x0000402404107981 */ /* 0x000e24000c1e1100 */
[----:B0-----:R-:W-:-:S05]  /*94c0*/  PRMT R3, R16, 0x8880, RZ ;  /* 0x0000888010037816 */ /* 0x001fca00000000ff */
[----:B------:R-:W-:-:S07]  /*94d0*/  IMAD R2, R3, R18, RZ ;  /* 0x0000001203027224 */ /* 0x000fce00078e02ff */
.L_x_357:
[----:B------:R-:W-:Y:S05]  /*94e0*/  BSYNC B1 ;  /* 0x0000000000017941 */ /* 0x000fea0003800000 */
.L_x_356:
[----:B0-----:R-:W-:Y:S01]  /*94f0*/  @!P5 IMAD R3, R56, R17, R2 ;  /* 0x000000113803d224 */ /* 0x001fe200078e0202 */
[----:B------:R-:W-:Y:S04]  /*9500*/  BSSY B1, `(.L_x_358) ;  /* 0x0000006000017945 */ /* 0x000fe80003800000 */
[----:B------:R0:W-:Y:S01]  /*9510*/  @!P5 STG.E.U8 desc[UR36][R6.64+0x40], R3 ;  /* 0x000040030600d986 */ /* 0x0001e2000c101124 */
[----:B------:R-:W-:Y:S05]  /*9520*/  @P0 BRA `(.L_x_359) ;  /* 0x00000000000c0947 */ /* 0x000fea0003800000 */
[----:B------:R-:W0:Y:S02]  /*9530*/  LDG.E.U8 R16, desc[UR36][R4.64+0x41] ;  /* 0x0000412404107981 */ /* 0x000e24000c1e1100 */
[----:B0-----:R-:W-:-:S05]  /*9540*/  PRMT R3, R16, 0x8880, RZ ;  /* 0x0000888010037816 */ /* 0x001fca00000000ff */
[----:B------:R-:W-:-:S07]  /*9550*/  IMAD R2, R3, R18, RZ ;  /* 0x0000001203027224 */ /* 0x000fce00078e02ff */
.L_x_359:
[----:B------:R-:W-:Y:S05]  /*9560*/  BSYNC B1 ;  /* 0x0000000000017941 */ /* 0x000fea0003800000 */
.L_x_358:
        /* <DEDUP_REMOVED lines=11> */
.L_x_361:
[----:B------:R-:W-:Y:S05]  /*9620*/  BSYNC B1 ;  /* 0x0000000000017941 */ /* 0x000fea0003800000 */
.L_x_360:
[----:B0-----:R-:W-:Y:S01]  /*9630*/  @!P4 IMAD R3, R58, R17, R2 ;  /* 0x000000113a03c224 */ /* 0x001fe200078e0202 */
[----:B------:R-:W-:Y:S04]  /*9640*/  BSSY B1, `(.L_x_362) ;  /* 0x0000006000017945 */ /* 0x000fe80003800000 */
[----:B------:R0:W-:Y:S01]  /*9650*/  @!P4 STG.E.U8 desc[UR36][R8.64+0x40], R3 ;  /* 0x000040030800c986 */ /* 0x0001e2000c101124 */
[----:B------:R-:W-:Y:S05]  /*9660*/  @P3 BRA `(.L_x_363) ;  /* 0x00000000000c3947 */ /* 0x000fea0003800000 */
[----:B------:R-:W0:Y:S02]  /*9670*/  LDG.E.U8 R16, desc[UR36][R22.64+0x41] ;  /* 0x0000412416107981 */ /* 0x000e24000c1e1100 */
[----:B0-----:R-:W-:-:S05]  /*9680*/  PRMT R3, R16, 0x8880, RZ ;  /* 0x0000888010037816 */ /* 0x001fca00000000ff */
[----:B------:R-:W-:-:S07]  /*9690*/  IMAD R2, R3, R18, RZ ;  /* 0x0000001203027224 */ /* 0x000fce00078e02ff */
.L_x_363:
[----:B------:R-:W-:Y:S05]  /*96a0*/  BSYNC B1 ;  /* 0x0000000000017941 */ /* 0x000fea0003800000 */
.L_x_362:
[----:B------:R-:W-:Y:S01]  /*96b0*/  @!P3 IMAD R59, R59, R17, R2 ;  /* 0x000000113b3bb224 */ /* 0x000fe200078e0202 */
[----:B------:R-:W-:Y:S04]  /*96c0*/  BSSY B1, `(.L_x_364) ;  /* 0x0000006000017945 */ /* 0x000fe80003800000 */
[----:B------:R0:W-:Y:S01]  /*96d0*/  @!P3 STG.E.U8 desc[UR36][R8.64+0x41], R59 ;  /* 0x0000413b0800b986 */ /* 0x0001e2000c101124 */
[----:B------:R-:W-:Y:S05]  /*96e0*/  @P5 BRA `(.L_x_365) ;  /* 0x00000000000c5947 */ /* 0x000fea0003800000 */
[----:B------:R-:W0:Y:S02]  /*96f0*/  LDG.E.U8 R16, desc[UR36][R4.64+0x48] ;  /* 0x0000482404107981 */ /* 0x000e24000c1e1100 */
[----:B0-----:R-:W-:-:S05]  /*9700*/  PRMT R3, R16, 0x8880, RZ ;  /* 0x0000888010037816 */ /* 0x001fca00000000ff */
[----:B------:R-:W-:-:S07]  /*9710*/  IMAD R2, R3, R18, RZ ;  /* 0x0000001203027224 */ /* 0x000fce00078e02ff */
.L_x_365:
[----:B------:R-:W-:Y:S05]  /*9720*/  BSYNC B1 ;  /* 0x0000000000017941 */ /* 0x000fea0003800000 */
.L_x_364:
[----:B0-----:R-:W-:Y:S01]  /*9730*/  @!P5 IMAD R3, R60, R17, R2 ;  /* 0x000000113c03d224 */ /* 0x001fe200078e0202 */
[----:B------:R-:W-:Y:S04]  /*9740*/  BSSY B1, `(.L_x_366) ;  /* 0x0000006000017945 */ /* 0x000fe80003800000 */
[----:B------:R0:W-:Y:S01]  /*9750*/  @!P5 STG.E.U8 desc[UR36][R6.64+0x48], R3 ;  /* 0x000048030600d986 */ /* 0x0001e2000c101124 */
[----:B------:R-:W-:Y:S05]  /*9760*/  @P0 BRA `(.L_x_367) ;  /* 0x00000000000c0947 */ /* 0x000fea0003800000 */
[----:B------:R-:W0:Y:S02]  /*9770*/  LDG.E.U8 R16, desc[UR36][R4.64+0x49] ;  /* 0x0000492404107981 */ /* 0x000e24000c1e1100 */
[----:B0-----:R-:W-:-:S05]  /*9780*/  PRMT R3, R16, 0x8880, RZ ;  /* 0x0000888010037816 */ /* 0x001fca00000000ff */
[----:B------:R-:W-:-:S07]  /*9790*/  IMAD R2, R3, R18, RZ ;  /* 0x0000001203027224 */ /* 0x000fce00078e02ff */
.L_x_367:
[----:B------:R-:W-:Y:S05]  /*97a0*/  BSYNC B1 ;  /* 0x0000000000017941 */ /* 0x000fea0003800000 */
.L_x_366:
        /* <DEDUP_REMOVED lines=11> */
.L_x_369:
[----:B------:R-:W-:Y:S05]  /*9860*/  BSYNC B1 ;  /* 0x0000000000017941 */ /* 0x000fea0003800000 */
.L_x_368:
[----:B0-----:R-:W-:Y:S01]  /*9870*/  @!P4 IMAD R3, R62, R17, R2 ;  /* 0x000000113e03c224 */ /* 0x001fe200078e0202 */
[----:B------:R-:W-:Y:S04]  /*9880*/  BSSY B1, `(.L_x_370) ;  /* 0x0000006000017945 */ /* 0x000fe80003800000 */
[----:B------:R0:W-:Y:S01]  /*9890*/  @!P4 STG.E.U8 desc[UR36][R8.64+0x48], R3 ;  /* 0x000048030800c986 */ /* 0x0001e2000c101124 */
[----:B------:R-:W-:Y:S05]  /*98a0*/  @P3 BRA `(.L_x_371) ;  /* 0x00000000000c3947 */ /* 0x000fea0003800000 */
[----:B------:R-:W0:Y:S02]  /*98b0*/  LDG.E.U8 R16, desc[UR36][R22.64+0x49] ;  /* 0x0000492416107981 */ /* 0x000e24000c1e1100 */
[----:B0-----:R-:W-:-:S05]  /*98c0*/  PRMT R3, R16, 0x8880, RZ ;  /* 0x0000888010037816 */ /* 0x001fca00000000ff */
[----:B------:R-:W-:-:S07]  /*98d0*/  IMAD R2, R3, R18, RZ ;  /* 0x0000001203027224 */ /* 0x000fce00078e02ff */
.L_x_371:
[----:B------:R-:W-:Y:S05]  /*98e0*/  BSYNC B1 ;  /* 0x0000000000017941 */ /* 0x000fea0003800000 */
.L_x_370:
[----:B------:R-:W-:Y:S01]  /*98f0*/  @!P3 IMAD R63, R63, R17, R2 ;  /* 0x000000113f3fb224 */ /* 0x000fe200078e0202 */
[----:B------:R-:W-:Y:S04]  /*9900*/  BSSY B1, `(.L_x_372) ;  /* 0x0000006000017945 */ /* 0x000fe80003800000 */
[----:B------:R0:W-:Y:S01]  /*9910*/  @!P3 STG.E.U8 desc[UR36][R8.64+0x49], R63 ;  /* 0x0000493f0800b986 */ /* 0x0001e2000c101124 */
[----:B------:R-:W-:Y:S05]  /*9920*/  @P5 BRA `(.L_x_373) ;  /* 0x00000000000c5947 */ /* 0x000fea0003800000 */
[----:B------:R-:W0:Y:S02]  /*9930*/  LDG.E.U8 R16, desc[UR36][R4.64+0x50] ;  /* 0x0000502404107981 */ /* 0x000e24000c1e1100 */
[----:B0-----:R-:W-:-:S05]  /*9940*/  PRMT R3, R16, 0x8880, RZ ;  /* 0x0000888010037816 */ /* 0x001fca00000000ff */
[----:B------:R-:W-:-:S07]  /*9950*/  IMAD R2, R3, R18, RZ ;  /* 0x0000001203027224 */ /* 0x000fce00078e02ff */
.L_x_373:
[----:B------:R-:W-:Y:S05]  /*9960*/  BSYNC B1 ;  /* 0x0000000000017941 */ /* 0x000fea0003800000 */
.L_x_372:
[----:B0-----:R-:W-:Y:S01]  /*9970*/  @!P5 IMAD R3, R64, R17, R2 ;  /* 0x000000114003d224 */ /* 0x001fe200078e0202 */
[----:B------:R-:W-:Y:S04]  /*9980*/  BSSY B1, `(.L_x_374) ;  /* 0x0000006000017945 */ /* 0x000fe80003800000 */
[----:B------:R0:W-:Y:S01]  /*9990*/  @!P5 STG.E.U8 desc[UR36][R6.64+0x50], R3 ;  /* 0x000050030600d986 */ /* 0x0001e2000c101124 */
[----:B------:R-:W-:Y:S05]  /*99a0*/  @P0 BRA `(.L_x_375) ;  /* 0x00000000000c0947 */ /* 0x000fea0003800000 */
[----:B------:R-:W0:Y:S02]  /*99b0*/  LDG.E.U8 R16, desc[UR36][R4.64+0x51] ;  /* 0x0000512404107981 */ /* 0x000e24000c1e1100 */
[----:B0-----:R-:W-:-:S05]  /*99c0*/  PRMT R3, R16, 0x8880, RZ ;  /* 0x0000888010037816 */ /* 0x001fca00000000ff */
[----:B------:R-:W-:-:S07]  /*99d0*/  IMAD R2, R3, R18, RZ ;  /* 0x0000001203027224 */ /* 0x000fce00078e02ff */
.L_x_375:
[----:B------:R-:W-:Y:S05]  /*99e0*/  BSYNC B1 ;  /* 0x0000000000017941 */ /* 0x000fea0003800000 */
.L_x_374:
        /* <DEDUP_REMOVED lines=11> */
.L_x_377:
[----:B------:R-:W-:Y:S05]  /*9aa0*/  BSYNC B1 ;  /* 0x0000000000017941 */ /* 0x000fea0003800000 */
.L_x_376:
[----:B0-----:R-:W-:Y:S01]  /*9ab0*/  @!P4 IMAD R3, R66, R17, R2 ;  /* 0x000000114203c224 */ /* 0x001fe200078e0202 */
[----:B------:R-:W-:Y:S04]  /*9ac0*/  BSSY B1, `(.L_x_378) ;  /* 0x0000006000017945 */ /* 0x000fe80003800000 */
[----:B------:R0:W-:Y:S01]  /*9ad0*/  @!P4 STG.E.U8 desc[UR36][R8.64+0x50], R3 ;  /* 0x000050030800c986 */ /* 0x0001e2000c101124 */
[----:B------:R-:W-:Y:S05]  /*9ae0*/  @P3 BRA `(.L_x_379) ;  /* 0x00000000000c3947 */ /* 0x000fea0003800000 */
[----:B------:R-:W0:Y:S02]  /*9af0*/  LDG.E.U8 R16, desc[UR36][R22.64+0x51] ;  /* 0x0000512416107981 */ /* 0x000e24000c1e1100 */
[----:B0-----:R-:W-:-:S05]  /*9b00*/  PRMT R3, R16, 0x8880, RZ ;  /* 0x0000888010037816 */ /* 0x001fca00000000ff */
[----:B------:R-:W-:-:S07]  /*9b10*/  IMAD R2, R3, R18, RZ ;  /* 0x0000001203027224 */ /* 0x000fce00078e02ff */
.L_x_379:
[----:B------:R-:W-:Y:S05]  /*9b20*/  BSYNC B1 ;  /* 0x0000000000017941 */ /* 0x000fea0003800000 */
.L_x_378:
[----:B------:R-:W-:Y:S01]  /*9b30*/  @!P3 IMAD R67, R67, R17, R2 ;  /* 0x000000114343b224 */ /* 0x000fe200078e0202 */
[----:B------:R-:W-:Y:S04]  /*9b40*/  BSSY B1, `(.L_x_380) ;  /* 0x0000006000017945 */ /* 0x000fe80003800000 */
[----:B------:R0:W-:Y:S01]  /*9b50*/  @!P3 STG.E.U8 desc[UR36][R8.64+0x51], R67 ;  /* 0x000051430800b986 */ /* 0x0001e2000c101124 */
[----:B------:R-:W-:Y:S05]  /*9b60*/  @P5 BRA `(.L_x_381) ;  /* 0x00000000000c5947 */ /* 0x000fea0003800000 */
[----:B------:R-:W0:Y:S02]  /*9b70*/  LDG.E.U8 R16, desc[UR36][R4.64+0x58] ;  /* 0x0000582404107981 */ /* 0x000e24000c1e1100 */
[----:B0-----:R-:W-:-:S05]  /*9b80*/  PRMT R3, R16, 0x8880, RZ ;  /* 0x0000888010037816 */ /* 0x001fca00000000ff */
[----:B------:R-:W-:-:S07]  /*9b90*/  IMAD R2, R3, R18, RZ ;  /* 0x0000001203027224 */ /* 0x000fce00078e02ff */
.L_x_381:
[----:B------:R-:W-:Y:S05]  /*9ba0*/  BSYNC B1 ;  /* 0x0000000000017941 */ /* 0x000fea0003800000 */
.L_x_380:
[----:B0-----:R-:W-:Y:S01]  /*9bb0*/  @!P5 IMAD R3, R68, R17, R2 ;  /* 0x000000114403d224 */ /* 0x001fe200078e0202 */
[----:B------:R-:W-:Y:S04]  /*9bc0*/  BSSY B1, `(.L_x_382) ;  /* 0x0000006000017945 */ /* 0x000fe80003800000 */
[----:B------:R0:W-:Y:S01]  /*9bd0*/  @!P5 STG.E.U8 desc[UR36][R6.64+0x58], R3 ;  /* 0x000058030600d986 */ /* 0x0001e2000c101124 */
[----:B------:R-:W-:Y:S05]  /*9be0*/  @P0 BRA `(.L_x_383) ;  /* 0x00000000000c0947 */ /* 0x000fea0003800000 */
[----:B------:R-:W0:Y:S02]  /*9bf0*/  LDG.E.U8 R16, desc[UR36][R4.64+0x59] ;  /* 0x0000592404107981 */ /* 0x000e24000c1e1100 */
[----:B0-----:R-:W-:-:S05]  /*9c00*/  PRMT R3, R16, 0x8880, RZ ;  /* 0x0000888010037816 */ /* 0x001fca00000000ff */
[----:B------:R-:W-:-:S07]  /*9c10*/  IMAD R2, R3, R18, RZ ;  /* 0x0000001203027224 */ /* 0x000fce00078e02ff */
.L_x_383:
[----:B------:R-:W-:Y:S05]  /*9c20*/  BSYNC B1 ;  /* 0x0000000000017941 */ /* 0x000fea0003800000 */
.L_x_382:
        /* <DEDUP_REMOVED lines=11> */
.L_x_385:
[----:B------:R-:W-:Y:S05]  /*9ce0*/  BSYNC B1 ;  /* 0x0000000000017941 */ /* 0x000fea0003800000 */
.L_x_384:
[----:B0-----:R-:W-:Y:S01]  /*9cf0*/  @!P4 IMAD R3, R70, R17, R2 ;  /* 0x000000114603c224 */ /* 0x001fe200078e0202 */
[----:B------:R-:W-:Y:S04]  /*9d00*/  BSSY B1, `(.L_x_386) ;  /* 0x0000006000017945 */ /* 0x000fe80003800000 */
[----:B------:R0:W-:Y:S01]  /*9d10*/  @!P4 STG.E.U8 desc[UR36][R8.64+0x58], R3 ;  /* 0x000058030800c986 */ /* 0x0001e2000c101124 */
[----:B------:R-:W-:Y:S05]  /*9d20*/  @P3 BRA `(.L_x_387) ;  /* 0x00000000000c3947 */ /* 0x000fea0003800000 */
[----:B------:R-:W0:Y:S02]  /*9d30*/  LDG.E.U8 R16, desc[UR36][R22.64+0x59] ;  /* 0x0000592416107981 */ /* 0x000e24000c1e1100 */
[----:B0-----:R-:W-:-:S05]  /*9d40*/  PRMT R3, R16, 0x8880, RZ ;  /* 0x0000888010037816 */ /* 0x001fca00000000ff */
[----:B------:R-:W-:-:S07]  /*9d50*/  IMAD R2, R3, R18, RZ ;  /* 0x0000001203027224 */ /* 0x000fce00078e02ff */
.L_x_387:
[----:B------:R-:W-:Y:S05]  /*9d60*/  BSYNC B1 ;  /* 0x0000000000017941 */ /* 0x000fea0003800000 */
.L_x_386:
[----:B------:R-:W-:Y:S01]  /*9d70*/  @!P3 IMAD R71, R71, R17, R2 ;  /* 0x000000114747b224 */ /* 0x000fe200078e0202 */
[----:B------:R-:W-:Y:S04]  /*9d80*/  BSSY B1, `(.L_x_388) ;  /* 0x0000006000017945 */ /* 0x000fe80003800000 */
[----:B------:R0:W-:Y:S01]  /*9d90*/  @!P3 STG.E.U8 desc[UR36][R8.64+0x59], R71 ;  /* 0x000059470800b986 */ /* 0x0001e2000c101124 */
[----:B------:R-:W-:Y:S05]  /*9da0*/  @P5 BRA `(.L_x_389) ;  /* 0x00000000000c5947 */ /* 0x000fea0003800000 */
[----:B------:R-:W0:Y:S02]  /*9db0*/  LDG.E.U8 R16, desc[UR36][R4.64+0x60] ;  /* 0x0000602404107981 */ /* 0x000e24000c1e1100 */
[----:B0-----:R-:W-:-:S05]  /*9dc0*/  PRMT R3, R16, 0x8880, RZ ;  /* 0x0000888010037816 */ /* 0x001fca00000000ff */
[----:B------:R-:W-:-:S07]  /*9dd0*/  IMAD R2, R3, R18, RZ ;  /* 0x0000001203027224 */ /* 0x000fce00078e02ff */
.L_x_389:
[----:B------:R-:W-:Y:S05]  /*9de0*/  BSYNC B1 ;  /* 0x0000000000017941 */ /* 0x000fea0003800000 */
.L_x_388:
[----:B0-----:R-:W-:Y:S01]  /*9df0*/  @!P5 IMAD R3, R72, R17, R2 ;  /* 0x000000114803d224 */ /* 0x001fe200078e0202 */
[----:B------:R-:W-:Y:S04]  /*9e00*/  BSSY B1, `(.L_x_390) ;  /* 0x0000006000017945 */ /* 0x000fe80003800000 */
[----:B------:R0:W-:Y:S01]  /*9e10*/  @!P5 STG.E.U8 desc[UR36][R6.64+0x60], R3 ;  /* 0x000060030600d986 */ /* 0x0001e2000c101124 */
[----:B------:R-:W-:Y:S05]  /*9e20*/  @P0 BRA `(.L_x_391) ;  /* 0x00000000000c0947 */ /* 0x000fea0003800000 */
[----:B------:R-:W0:Y:S02]  /*9e30*/  LDG.E.U8 R16, desc[UR36][R4.64+0x61] ;  /* 0x0000612404107981 */ /* 0x000e24000c1e1100 */
[----:B0-----:R-:W-:-:S05]  /*9e40*/  PRMT R3, R16, 0x8880, RZ ;  /* 0x0000888010037816 */ /* 0x001fca00000000ff */
[----:B------:R-:W-:-:S07]  /*9e50*/  IMAD R2, R3, R18, RZ ;  /* 0x0000001203027224 */ /* 0x000fce00078e02ff */
.L_x_391:
[----:B------:R-:W-:Y:S05]  /*9e60*/  BSYNC B1 ;  /* 0x0000000000017941 */ /* 0x000fea0003800000 */
.L_x_390:
        /* <DEDUP_REMOVED lines=11> */
.L_x_393:
[----:B------:R-:W-:Y:S05]  /*9f20*/  BSYNC B1 ;  /* 0x0000000000017941 */ /* 0x000fea0003800000 */
.L_x_392:
[----:B0-----:R-:W-:Y:S01]  /*9f30*/  @!P4 IMAD R3, R74, R17, R2 ;  /* 0x000000114a03c224 */ /* 0x001fe200078e0202 */
[----:B------:R-:W-:Y:S04]  /*9f40*/  BSSY B1, `(.L_x_394) ;  /* 0x0000006000017945 */ /* 0x000fe80003800000 */
[----:B------:R0:W-:Y:S01]  /*9f50*/  @!P4 STG.E.U8 desc[UR36][R8.64+0x60], R3 ;  /* 0x000060030800c986 */ /* 0x0001e2000c101124 */
[----:B------:R-:W-:Y:S05]  /*9f60*/  @P3 BRA `(.L_x_395) ;  /* 0x00000000000c3947 */ /* 0x000fea0003800000 */
[----:B------:R-:W0:Y:S02]  /*9f70*/  LDG.E.U8 R16, desc[UR36][R22.64+0x61] ;  /* 0x0000612416107981 */ /* 0x000e24000c1e1100 */
[----:B0-----:R-:W-:-:S05]  /*9f80*/  PRMT R3, R16, 0x8880, RZ ;  /* 0x0000888010037816 */ /* 0x001fca00000000ff */
[----:B------:R-:W-:-:S07]  /*9f90*/  IMAD R2, R3, R18, RZ ;  /* 0x0000001203027224 */ /* 0x000fce00078e02ff */
.L_x_395:
[----:B------:R-:W-:Y:S05]  /*9fa0*/  BSYNC B1 ;  /* 0x0000000000017941 */ /* 0x000fea0003800000 */
.L_x_394:
[----:B------:R-:W-:Y:S01]  /*9fb0*/  @!P3 IMAD R75, R75, R17, R2 ;  /* 0x000000114b4bb224 */ /* 0x000fe200078e0202 */
[----:B------:R-:W-:Y:S04]  /*9fc0*/  BSSY B1, `(.L_x_396) ;  /* 0x0000006000017945 */ /* 0x000fe80003800000 */
[----:B------:R0:W-:Y:S01]  /*9fd0*/  @!P3 STG.E.U8 desc[UR36][R8.64+0x61], R75 ;  /* 0x0000614b0800b986 */ /* 0x0001e2000c101124 */
[----:B------:R-:W-:Y:S05]  /*9fe0*/  @P5 BRA `(.L_x_397) ;  /* 0x00000000000c5947 */ /* 0x000fea0003800000 */
[----:B------:R-:W0:Y:S02]  /*9ff0*/  LDG.E.U8 R16, desc[UR36][R4.64+0x68] ;  /* 0x0000682404107981 */ /* 0x000e24000c1e1100 */
[----:B0-----:R-:W-:-:S05]  /*a000*/  PRMT R3, R16, 0x8880, RZ ;  /* 0x0000888010037816 */ /* 0x001fca00000000ff */
[----:B------:R-:W-:-:S07]  /*a010*/  IMAD R2, R3, R18, RZ ;  /* 0x0000001203027224 */ /* 0x000fce00078e02ff */
.L_x_397:
[----:B------:R-:W-:Y:S05]  /*a020*/  BSYNC B1 ;  /* 0x0000000000017941 */ /* 0x000fea0003800000 */
.L_x_396:
[----:B0-----:R-:W-:Y:S01]  /*a030*/  @!P5 IMAD R3, R76, R17, R2 ;  /* 0x000000114c03d224 */ /* 0x001fe200078e0202 */
[----:B------:R-:W-:Y:S04]  /*a040*/  BSSY B1, `(.L_x_398) ;  /* 0x0000006000017945 */ /* 0x000fe80003800000 */
[----:B------:R0:W-:Y:S01]  /*a050*/  @!P5 STG.E.U8 desc[UR36][R6.64+0x68], R3 ;  /* 0x000068030600d986 */ /* 0x0001e2000c101124 */
[----:B------:R-:W-:Y:S05]  /*a060*/  @P0 BRA `(.L_x_399) ;  /* 0x00000000000c0947 */ /* 0x000fea0003800000 */
[----:B------:R-:W0:Y:S02]  /*a070*/  LDG.E.U8 R16, desc[UR36][R4.64+0x69] ;  /* 0x0000692404107981 */ /* 0x000e24000c1e1100 */
[----:B0-----:R-:W-:-:S05]  /*a080*/  PRMT R3, R16, 0x8880, RZ ;  /* 0x0000888010037816 */ /* 0x001fca00000000ff */
[----:B------:R-:W-:-:S07]  /*a090*/  IMAD R2, R3, R18, RZ ;  /* 0x0000001203027224 */ /* 0x000fce00078e02ff */
.L_x_399:
[----:B------:R-:W-:Y:S05]  /*a0a0*/  BSYNC B1 ;  /* 0x0000000000017941 */ /* 0x000fea0003800000 */
.L_x_398:
        /* <DEDUP_REMOVED lines=11> */
.L_x_401:
[----:B------:R-:W-:Y:S05]  /*a160*/  BSYNC B1 ;  /* 0x0000000000017941 */ /* 0x000fea0003800000 */
.L_x_400:
[----:B0-----:R-:W-:Y:S01]  /*a170*/  @!P4 IMAD R3, R78, R17, R2 ;  /* 0x000000114e03c224 */ /* 0x001fe200078e0202 */
[----:B------:R-:W-:Y:S04]  /*a180*/  BSSY B1, `(.L_x_402) ;  /* 0x0000006000017945 */ /* 0x000fe80003800000 */
[----:B------:R0:W-:Y:S01]  /*a190*/  @!P4 STG.E.U8 desc[UR36][R8.64+0x68], R3 ;  /* 0x000068030800c986 */ /* 0x0001e2000c101124 */
[----:B------:R-:W-:Y:S05]  /*a1a0*/  @P3 BRA `(.L_x_403) ;  /* 0x00000000000c3947 */ /* 0x000fea0003800000 */
[----:B------:R-:W0:Y:S02]  /*a1b0*/  LDG.E.U8 R16, desc[UR36][R22.64+0x69] ;  /* 0x0000692416107981 */ /* 0x000e24000c1e1100 */
[----:B0-----:R-:W-:-:S05]  /*a1c0*/  PRMT R3, R16, 0x8880, RZ ;  /* 0x0000888010037816 */ /* 0x001fca00000000ff */
[----:B------:R-:W-:-:S07]  /*a1d0*/  IMAD R2, R3, R18, RZ ;  /* 0x0000001203027224 */ /* 0x000fce00078e02ff */
.L_x_403:
[----:B------:R-:W-:Y:S05]  /*a1e0*/  BSYNC B1 ;  /* 0x0000000000017941 */ /* 0x000fea0003800000 */
.L_x_402:
[----:B------:R-:W-:Y:S01]  /*a1f0*/  @!P3 IMAD R79, R79, R17, R2 ;  /* 0x000000114f4fb224 */ /* 0x000fe200078e0202 */
[----:B------:R-:W-:Y:S04]  /*a200*/  BSSY B1, `(.L_x_404) ;  /* 0x0000006000017945 */ /* 0x000fe80003800000 */
[----:B------:R0:W-:Y:S01]  /*a210*/  @!P3 STG.E.U8 desc[UR36][R8.64+0x69], R79 ;  /* 0x0000694f0800b986 */ /* 0x0001e2000c101124 */
[----:B------:R-:W-:Y:S05]  /*a220*/  @P5 BRA `(.L_x_405) ;  /* 0x00000000000c5947 */ /* 0x000fea0003800000 */
[----:B------:R-:W0:Y:S02]  /*a230*/  LDG.E.U8 R16, desc[UR36][R4.64+0x70] ;  /* 0x0000702404107981 */ /* 0x000e24000c1e1100 */
[----:B0-----:R-:W-:-:S05]  /*a240*/  PRMT R3, R16, 0x8880, RZ ;  /* 0x0000888010037816 */ /* 0x001fca00000000ff */
[----:B------:R-:W-:-:S07]  /*a250*/  IMAD R2, R3, R18, RZ ;  /* 0x0000001203027224 */ /* 0x000fce00078e02ff */
.L_x_405:
[----:B------:R-:W-:Y:S05]  /*a260*/  BSYNC B1 ;  /* 0x0000000000017941 */ /* 0x000fea0003800000 */
.L_x_404:
[----:B0-----:R-:W-:Y:S01]  /*a270*/  @!P5 IMAD R3, R80, R17, R2 ;  /* 0x000000115003d224 */ /* 0x001fe200078e0202 */
[----:B------:R-:W-:Y:S04]  /*a280*/  BSSY B1, `(.L_x_406) ;  /* 0x0000006000017945 */ /* 0x000fe80003800000 */
[----:B------:R0:W-:Y:S01]  /*a290*/  @!P5 STG.E.U8 desc[UR36][R6.64+0x70], R3 ;  /* 0x000070030600d986 */ /* 0x0001e2000c101124 */
[----:B------:R-:W-:Y:S05]  /*a2a0*/  @P0 BRA `(.L_x_407) ;  /* 0x00000000000c0947 */ /* 0x000fea0003800000 */
[----:B------:R-:W0:Y:S02]  /*a2b0*/  LDG.E.U8 R16, desc[UR36][R4.64+0x71] ;  /* 0x0000712404107981 */ /* 0x000e24000c1e1100 */
[----:B0-----:R-:W-:-:S05]  /*a2c0*/  PRMT R3, R16, 0x8880, RZ ;  /* 0x0000888010037816 */ /* 0x001fca00000000ff */
[----:B------:R-:W-:-:S07]  /*a2d0*/  IMAD R2, R3, R18, RZ ;  /* 0x0000001203027224 */ /* 0x000fce00078e02ff */
.L_x_407:
[----:B------:R-:W-:Y:S05]  /*a2e0*/  BSYNC B1 ;  /* 0x0000000000017941 */ /* 0x000fea0003800000 */
.L_x_406:
        /* <DEDUP_REMOVED lines=11> */
.L_x_409:
[----:B------:R-:W-:Y:S05]  /*a3a0*/  BSYNC B1 ;  /* 0x0000000000017941 */ /* 0x000fea0003800000 */
.L_x_408:
[----:B0-----:R-:W-:Y:S01]  /*a3b0*/  @!P4 IMAD R3, R82, R17, R2 ;  /* 0x000000115203c224 */ /* 0x001fe200078e0202 */
[----:B------:R-:W-:Y:S04]  /*a3c0*/  BSSY B1, `(.L_x_410) ;  /* 0x0000006000017945 */ /* 0x000fe80003800000 */
[----:B------:R0:W-:Y:S01]  /*a3d0*/  @!P4 STG.E.U8 desc[UR36][R8.64+0x70], R3 ;  /* 0x000070030800c986 */ /* 0x0001e2000c101124 */
[----:B------:R-:W-:Y:S05]  /*a3e0*/  @P3 BRA `(.L_x_411) ;  /* 0x00000000000c3947 */ /* 0x000fea0003800000 */
[----:B------:R-:W0:Y:S02]  /*a3f0*/  LDG.E.U8 R16, desc[UR36][R22.64+0x71] ;  /* 0x0000712416107981 */ /* 0x000e24000c1e1100 */
[----:B0-----:R-:W-:-:S05]  /*a400*/  PRMT R3, R16, 0x8880, RZ ;  /* 0x0000888010037816 */ /* 0x001fca00000000ff */
[----:B------:R-:W-:-:S07]  /*a410*/  IMAD R2, R3, R18, RZ ;  /* 0x0000001203027224 */ /* 0x000fce00078e02ff */
.L_x_411:
[----:B------:R-:W-:Y:S05]  /*a420*/  BSYNC B1 ;  /* 0x0000000000017941 */ /* 0x000fea0003800000 */
.L_x_410:
[----:B------:R-:W-:Y:S01]  /*a430*/  @!P3 IMAD R83, R83, R17, R2 ;  /* 0x000000115353b224 */ /* 0x000fe200078e0202 */
[----:B------:R-:W-:Y:S04]  /*a440*/  BSSY B1, `(.L_x_412) ;  /* 0x0000006000017945 */ /* 0x000fe80003800000 */
[----:B------:R0:W-:Y:S01]  /*a450*/  @!P3 STG.E.U8 desc[UR36][R8.64+0x71], R83 ;  /* 0x000071530800b986 */ /* 0x0001e2000c101124 */
[----:B------:R-:W-:Y:S05]  /*a460*/  @P5 BRA `(.L_x_413) ;  /* 0x00000000000c5947 */ /* 0x000fea0003800000 */
[----:B------:R-:W0:Y:S02]  /*a470*/  LDG.E.U8 R16, desc[UR36][R4.64+0x78] ;  /* 0x0000782404107981 */ /* 0x000e24000c1e1100 */
[----:B0-----:R-:W-:-:S05]  /*a480*/  PRMT R3, R16, 0x8880, RZ ;  /* 0x0000888010037816 */ /* 0x001fca00000000ff */
[----:B------:R-:W-:-:S07]  /*a490*/  IMAD R2, R3, R18, RZ ;  /* 0x0000001203027224 */ /* 0x000fce00078e02ff */
.L_x_413:
[----:B------:R-:W-:Y:S05]  /*a4a0*/  BSYNC B1 ;  /* 0x0000000000017941 */ /* 0x000fea0003800000 */
.L_x_412:
[----:B0-----:R-:W-:Y:S01]  /*a4b0*/  @!P5 IMAD R3, R84, R17, R2 ;  /* 0x000000115403d224 */ /* 0x001fe200078e0202 */
[----:B------:R-:W-:Y:S04]  /*a4c0*/  BSSY B1, `(.L_x_414) ;  /* 0x0000006000017945 */ /* 0x000fe80003800000 */
[----:B------:R0:W-:Y:S01]  /*a4d0*/  @!P5 STG.E.U8 desc[UR36][R6.64+0x78], R3 ;  /* 0x000078030600d986 */ /* 0x0001e2000c101124 */
[----:B------:R-:W-:Y:S05]  /*a4e0*/  @P0 BRA `(.L_x_415) ;  /* 0x00000000000c0947 */ /* 0x000fea0003800000 */
[----:B------:R-:W0:Y:S02]  /*a4f0*/  LDG.E.U8 R16, desc[UR36][R4.64+0x79] ;  /* 0x0000792404107981 */ /* 0x000e24000c1e1100 */
[----:B0-----:R-:W-:-:S05]  /*a500*/  PRMT R3, R16, 0x8880, RZ ;  /* 0x0000888010037816 */ /* 0x001fca00000000ff */
[----:B------:R-:W-:-:S07]  /*a510*/  IMAD R2, R3, R18, RZ ;  /* 0x0000001203027224 */ /* 0x000fce00078e02ff */
.L_x_415:
[----:B------:R-:W-:Y:S05]  /*a520*/  BSYNC B1 ;  /* 0x0000000000017941 */ /* 0x000fea0003800000 */
.L_x_414:
        /* <DEDUP_REMOVED lines=11> */
.L_x_417:
[----:B------:R-:W-:Y:S05]  /*a5e0*/  BSYNC B1 ;  /* 0x0000000000017941 */ /* 0x000fea0003800000 */
.L_x_416:
[----:B0-----:R-:W-:Y:S01]  /*a5f0*/  @!P4 IMAD R3, R86, R17, R2 ;  /* 0x000000115603c224 */ /* 0x001fe200078e0202 */
[----:B------:R-:W-:Y:S04]  /*a600*/  BSSY B1, `(.L_x_418) ;  /* 0x0000006000017945 */ /* 0x000fe80003800000 */
[----:B------:R0:W-:Y:S01]  /*a610*/  @!P4 STG.E.U8 desc[UR36][R8.64+0x78], R3 ;  /* 0x000078030800c986 */ /* 0x0001e2000c101124 */
[----:B------:R-:W-:Y:S05]  /*a620*/  @P3 BRA `(.L_x_419) ;  /* 0x00000000000c3947 */ /* 0x000fea0003800000 */
[----:B------:R-:W0:Y:S02]  /*a630*/  LDG.E.U8 R16, desc[UR36][R22.64+0x79] ;  /* 0x0000792416107981 */ /* 0x000e24000c1e1100 */
[----:B0-----:R-:W-:-:S05]  /*a640*/  PRMT R3, R16, 0x8880, RZ ;  /* 0x0000888010037816 */ /* 0x001fca00000000ff */
[----:B------:R-:W-:-:S07]  /*a650*/  IMAD R2, R3, R18, RZ ;  /* 0x0000001203027224 */ /* 0x000fce00078e02ff */
.L_x_419:
[----:B------:R-:W-:Y:S05]  /*a660*/  BSYNC B1 ;  /* 0x0000000000017941 */ /* 0x000fea0003800000 */
.L_x_418:
[----:B------:R-:W-:Y:S01]  /*a670*/  @!P3 IMAD R87, R87, R17, R2 ;  /* 0x000000115757b224 */ /* 0x000fe200078e0202 */
[----:B------:R-:W-:Y:S04]  /*a680*/  BSSY B1, `(.L_x_420) ;  /* 0x0000006000017945 */ /* 0x000fe80003800000 */
[----:B------:R0:W-:Y:S01]  /*a690*/  @!P3 STG.E.U8 desc[UR36][R8.64+0x79], R87 ;  /* 0x000079570800b986 */ /* 0x0001e2000c101124 */
[----:B------:R-:W-:Y:S05]  /*a6a0*/  @P5 BRA `(.L_x_421) ;  /* 0x00000000000c5947 */ /* 0x000fea0003800000 */
[----:B------:R-:W0:Y:S02]  /*a6b0*/  LDG.E.U8 R16, desc[UR36][R4.64+0x80] ;  /* 0x0000802404107981 */ /* 0x000e24000c1e1100 */
[----:B0-----:R-:W-:-:S05]  /*a6c0*/  PRMT R3, R16, 0x8880, RZ ;  /* 0x0000888010037816 */ /* 0x001fca00000000ff */
[----:B------:R-:W-:-:S07]  /*a6d0*/  IMAD R2, R3, R18, RZ ;  /* 0x0000001203027224 */ /* 0x000fce00078e02ff */
.L_x_421:
[----:B------:R-:W-:Y:S05]  /*a6e0*/  BSYNC B1 ;  /* 0x0000000000017941 */ /* 0x000fea0003800000 */
.L_x_420:
[----:B0-----:R-:W-:Y:S01]  /*a6f0*/  @!P5 IMAD R3, R88, R17, R2 ;  /* 0x000000115803d224 */ /* 0x001fe200078e0202 */
[----:B------:R-:W-:Y:S04]  /*a700*/  BSSY B1, `(.L_x_422) ;  /* 0x0000006000017945 */ /* 0x000fe80003800000 */
[----:B------:R0:W-:Y:S01]  /*a710*/  @!P5 STG.E.U8 desc[UR36][R6.64+0x80], R3 ;  /* 0x000080030600d986 */ /* 0x0001e2000c101124 */
[----:B------:R-:W-:Y:S05]  /*a720*/  @P0 BRA `(.L_x_423) ;  /* 0x00000000000c0947 */ /* 0x000fea0003800000 */
[----:B------:R-:W0:Y:S02]  /*a730*/  LDG.E.U8 R16, desc[UR36][R4.64+0x81] ;  /* 0x0000812404107981 */ /* 0x000e24000c1e1100 */
[----:B0-----:R-:W-:-:S05]  /*a740*/  PRMT R3, R16, 0x8880, RZ ;  /* 0x0000888010037816 */ /* 0x001fca00000000ff */
[----:B------:R-:W-:-:S07]  /*a750*/  IMAD R2, R3, R18, RZ ;  /* 0x0000001203027224 */ /* 0x000fce00078e02ff */
.L_x_423:
[----:B------:R-:W-:Y:S05]  /*a760*/  BSYNC B1 ;  /* 0x0000000000017941 */ /* 0x000fea0003800000 */
.L_x_422:
        /* <DEDUP_REMOVED lines=11> */
.L_x_425:
[----:B------:R-:W-:Y:S05]  /*a820*/  BSYNC B1 ;  /* 0x0000000000017941 */ /* 0x000fea0003800000 */
.L_x_424:
[----:B0-----:R-:W-:Y:S01]  /*a830*/  @!P4 IMAD R3, R90, R17, R2 ;  /* 0x000000115a03c224 */ /* 0x001fe200078e0202 */
[----:B------:R-:W-:Y:S04]  /*a840*/  BSSY B1, `(.L_x_426) ;  /* 0x0000006000017945 */ /* 0x000fe80003800000 */
[----:B------:R0:W-:Y:S01]  /*a850*/  @!P4 STG.E.U8 desc[UR36][R8.64+0x80], R3 ;  /* 0x000080030800c986 */ /* 0x0001e2000c101124 */
[----:B------:R-:W-:Y:S05]  /*a860*/  @P3 BRA `(.L_x_427) ;  /* 0x00000000000c3947 */ /* 0x000fea0003800000 */
[----:B------:R-:W0:Y:S02]  /*a870*/  LDG.E.U8 R16, desc[UR36][R22.64+0x81] ;  /* 0x0000812416107981 */ /* 0x000e24000c1e1100 */
[----:B0-----:R-:W-:-:S05]  /*a880*/  PRMT R3, R16, 0x8880, RZ ;  /* 0x0000888010037816 */ /* 0x001fca00000000ff */
[----:B------:R-:W-:-:S07]  /*a890*/  IMAD R2, R3, R18, RZ ;  /* 0x0000001203027224 */ /* 0x000fce00078e02ff */
.L_x_427:
[----:B------:R-:W-:Y:S05]  /*a8a0*/  BSYNC B1 ;  /* 0x0000000000017941 */ /* 0x000fea0003800000 */
.L_x_426:
[----:B------:R-:W-:Y:S01]  /*a8b0*/  @!P3 IMAD R91, R91, R17, R2 ;  /* 0x000000115b5bb224 */ /* 0x000fe200078e0202 */
[----:B------:R-:W-:Y:S04]  /*a8c0*/  BSSY B1, `(.L_x_428) ;  /* 0x0000006000017945 */ /* 0x000fe80003800000 */
[----:B------:R0:W-:Y:S01]  /*a8d0*/  @!P3 STG.E.U8 desc[UR36][R8.64+0x81], R91 ;  /* 0x0000815b0800b986 */ /* 0x0001e2000c101124 */
[----:B------:R-:W-:Y:S05]  /*a8e0*/  @P5 BRA `(.L_x_429) ;  /* 0x00000000000c5947 */ /* 0x000fea0003800000 */
[----:B------:R-:W0:Y:S02]  /*a8f0*/  LDG.E.U8 R16, desc[UR36][R4.64+0x88] ;  /* 0x0000882404107981 */ /* 0x000e24000c1e1100 */
[----:B0-----:R-:W-:-:S05]  /*a900*/  PRMT R3, R16, 0x8880, RZ ;  /* 0x0000888010037816 */ /* 0x001fca00000000ff */
[----:B------:R-:W-:-:S07]  /*a910*/  IMAD R2, R3, R18, RZ ;  /* 0x0000001203027224 */ /* 0x000fce00078e02ff */
.L_x_429:
[----:B------:R-:W-:Y:S05]  /*a920*/  BSYNC B1 ;  /* 0x0000000000017941 */ /* 0x000fea0003800000 */
.L_x_428:
[----:B0-----:R-:W-:Y:S01]  /*a930*/  @!P5 IMAD R3, R92, R17, R2 ;  /* 0x000000115c03d224 */ /* 0x001fe200078e0202 */
[----:B------:R-:W-:Y:S04]  /*a940*/  BSSY B1, `(.L_x_430) ;  /* 0x0000006000017945 */ /* 0x000fe80003800000 */
[----:B------:R0:W-:Y:S01]  /*a950*/  @!P5 STG.E.U8 desc[UR36][R6.64+0x88], R3 ;  /* 0x000088030600d986 */ /* 0x0001e2000c101124 */
[----:B------:R-:W-:Y:S05]  /*a960*/  @P0 BRA `(.L_x_431) ;  /* 0x00000000000c0947 */ /* 0x000fea0003800000 */
[----:B------:R-:W0:Y:S02]  /*a970*/  LDG.E.U8 R16, desc[UR36][R4.64+0x89] ;  /* 0x0000892404107981 */ /* 0x000e24000c1e1100 */
[----:B0-----:R-:W-:-:S05]  /*a980*/  PRMT R3, R16, 0x8880, RZ ;  /* 0x0000888010037816 */ /* 0x001fca00000000ff */
[----:B------:R-:W-:-:S07]  /*a990*/  IMAD R2, R3, R18, RZ ;  /* 0x0000001203027224 */ /* 0x000fce00078e02ff */
.L_x_431:
[----:B------:R-:W-:Y:S05]  /*a9a0*/  BSYNC B1 ;  /* 0x0000000000017941 */ /* 0x000fea0003800000 */
.L_x_430:
        /* <DEDUP_REMOVED lines=11> */
.L_x_433:
[----:B------:R-:W-:Y:S05]  /*aa60*/  BSYNC B1 ;  /* 0x0000000000017941 */ /* 0x000fea0003800000 */
.L_x_432:
[----:B0-----:R-:W-:Y:S01]  /*aa70*/  @!P4 IMAD R3, R94, R17, R2 ;  /* 0x000000115e03c224 */ /* 0x001fe200078e0202 */
[----:B------:R-:W-:Y:S04]  /*aa80*/  BSSY B1, `(.L_x_434) ;  /* 0x0000006000017945 */ /* 0x000fe80003800000 */
[----:B------:R0:W-:Y:S01]  /*aa90*/  @!P4 STG.E.U8 desc[UR36][R8.64+0x88], R3 ;  /* 0x000088030800c986 */ /* 0x0001e2000c101124 */
[----:B------:R-:W-:Y:S05]  /*aaa0*/  @P3 BRA `(.L_x_435) ;  /* 0x00000000000c3947 */ /* 0x000fea0003800000 */
[----:B------:R-:W0:Y:S02]  /*aab0*/  LDG.E.U8 R16, desc[UR36][R22.64+0x89] ;  /* 0x0000892416107981 */ /* 0x000e24000c1e1100 */
[----:B0-----:R-:W-:-:S05]  /*aac0*/  PRMT R3, R16, 0x8880, RZ ;  /* 0x0000888010037816 */ /* 0x001fca00000000ff */
[----:B------:R-:W-:-:S07]  /*aad0*/  IMAD R2, R3, R18, RZ ;  /* 0x0000001203027224 */ /* 0x000fce00078e02ff */
.L_x_435:
[----:B------:R-:W-:Y:S05]  /*aae0*/  BSYNC B1 ;  /* 0x0000000000017941 */ /* 0x000fea0003800000 */
.L_x_434:
[----:B------:R-:W-:Y:S01]  /*aaf0*/  @!P3 IMAD R95, R95, R17, R2 ;  /* 0x000000115f5fb224 */ /* 0x000fe200078e0202 */
[----:B------:R-:W-:Y:S04]  /*ab00*/  BSSY B1, `(.L_x_436) ;  /* 0x0000006000017945 */ /* 0x000fe80003800000 */
[----:B------:R0:W-:Y:S01]  /*ab10*/  @!P3 STG.E.U8 desc[UR36][R8.64+0x89], R95 ;  /* 0x0000895f0800b986 */ /* 0x0001e2000c101124 */
[----:B------:R-:W-:Y:S05]  /*ab20*/  @P5 BRA `(.L_x_437) ;  /* 0x00000000000c5947 */ /* 0x000fea0003800000 */
[----:B------:R-:W0:Y:S02]  /*ab30*/  LDG.E.U8 R16, desc[UR36][R4.64+0x90] ;  /* 0x0000902404107981 */ /* 0x000e24000c1e1100 */
[----:B0-----:R-:W-:-:S05]  /*ab40*/  PRMT R3, R16, 0x8880, RZ ;  /* 0x0000888010037816 */ /* 0x001fca00000000ff */
[----:B------:R-:W-:-:S07]  /*ab50*/  IMAD R2, R3, R18, RZ ;  /* 0x0000001203027224 */ /* 0x000fce00078e02ff */
.L_x_437:
[----:B------:R-:W-:Y:S05]  /*ab60*/  BSYNC B1 ;  /* 0x0000000000017941 */ /* 0x000fea0003800000 */
.L_x_436:
[----:B0-----:R-:W-:Y:S01]  /*ab70*/  @!P5 IMAD R3, R96, R17, R2 ;  /* 0x000000116003d224 */ /* 0x001fe200078e0202 */
[----:B------:R-:W-:Y:S04]  /*ab80*/  BSSY B1, `(.L_x_438) ;  /* 0x0000006000017945 */ /* 0x000fe80003800000 */
[----:B------:R0:W-:Y:S01]  /*ab90*/  @!P5 STG.E.U8 desc[UR36][R6.64+0x90], R3 ;  /* 0x000090030600d986 */ /* 0x0001e2000c101124 */
[----:B------:R-:W-:Y:S05]  /*aba0*/  @P0 BRA `(.L_x_439) ;  /* 0x00000000000c0947 */ /* 0x000fea0003800000 */
[----:B------:R-:W0:Y:S02]  /*abb0*/  LDG.E.U8 R16, desc[UR36][R4.64+0x91] ;  /* 0x0000912404107981 */ /* 0x000e24000c1e1100 */
[----:B0-----:R-:W-:-:S05]  /*abc0*/  PRMT R3, R16, 0x8880, RZ ;  /* 0x0000888010037816 */ /* 0x001fca00000000ff */
[----:B------:R-:W-:-:S07]  /*abd0*/  IMAD R2, R3, R18, RZ ;  /* 0x0000001203027224 */ /* 0x000fce00078e02ff */
.L_x_439:
[----:B------:R-:W-:Y:S05]  /*abe0*/  BSYNC B1 ;  /* 0x0000000000017941 */ /* 0x000fea0003800000 */
.L_x_438:
        /* <DEDUP_REMOVED lines=11> */
.L_x_441:
[----:B------:R-:W-:Y:S05]  /*aca0*/  BSYNC B1 ;  /* 0x0000000000017941 */ /* 0x000fea0003800000 */
.L_x_440:
[----:B0-----:R-:W-:Y:S01]  /*acb0*/  @!P4 IMAD R3, R98, R17, R2 ;  /* 0x000000116203c224 */ /* 0x001fe200078e0202 */
[----:B------:R-:W-:Y:S04]  /*acc0*/  BSSY B1, `(.L_x_442) ;  /* 0x0000006000017945 */ /* 0x000fe80003800000 */
[----:B------:R0:W-:Y:S01]  /*acd0*/  @!P4 STG.E.U8 desc[UR36][R8.64+0x90], R3 ;  /* 0x000090030800c986 */ /* 0x0001e2000c101124 */
[----:B------:R-:W-:Y:S05]  /*ace0*/  @P3 BRA `(.L_x_443) ;  /* 0x00000000000c3947 */ /* 0x000fea0003800000 */
[----:B------:R-:W0:Y:S02]  /*acf0*/  LDG.E.U8 R16, desc[UR36][R22.64+0x91] ;  /* 0x0000912416107981 */ /* 0x000e24000c1e1100 */
[----:B0-----:R-:W-:-:S05]  /*ad00*/  PRMT R3, R16, 0x8880, RZ ;  /* 0x0000888010037816 */ /* 0x001fca00000000ff */
[----:B------:R-:W-:-:S07]  /*ad10*/  IMAD R2, R3, R18, RZ ;  /* 0x0000001203027224 */ /* 0x000fce00078e02ff */
.L_x_443:
[----:B------:R-:W-:Y:S05]  /*ad20*/  BSYNC B1 ;  /* 0x0000000000017941 */ /* 0x000fea0003800000 */
.L_x_442:
[----:B------:R-:W-:Y:S01]  /*ad30*/  @!P3 IMAD R99, R99, R17, R2 ;  /* 0x000000116363b224 */ /* 0x000fe200078e0202 */
[----:B------:R-:W-:Y:S04]  /*ad40*/  BSSY B1, `(.L_x_444) ;  /* 0x0000006000017945 */ /* 0x000fe80003800000 */
[----:B------:R0:W-:Y:S01]  /*ad50*/  @!P3 STG.E.U8 desc[UR36][R8.64+0x91], R99 ;  /* 0x000091630800b986 */ /* 0x0001e2000c101124 */
[----:B------:R-:W-:Y:S05]  /*ad60*/  @P5 BRA `(.L_x_445) ;  /* 0x00000000000c5947 */ /* 0x000fea0003800000 */
[----:B------:R-:W0:Y:S02]  /*ad70*/  LDG.E.U8 R16, desc[UR36][R4.64+0x98] ;  /* 0x0000982404107981 */ /* 0x000e24000c1e1100 */
[----:B0-----:R-:W-:-:S05]  /*ad80*/  PRMT R3, R16, 0x8880, RZ ;  /* 0x0000888010037816 */ /* 0x001fca00000000ff */
[----:B------:R-:W-:-:S07]  /*ad90*/  IMAD R2, R3, R18, RZ ;  /* 0x0000001203027224 */ /* 0x000fce00078e02ff */
.L_x_445:
[----:B------:R-:W-:Y:S05]  /*ada0*/  BSYNC B1 ;  /* 0x0000000000017941 */ /* 0x000fea0003800000 */
.L_x_444:
[----:B0-----:R-:W-:Y:S01]  /*adb0*/  @!P5 IMAD R3, R100, R17, R2 ;  /* 0x000000116403d224 */ /* 0x001fe200078e0202 */
[----:B------:R-:W-:Y:S04]  /*adc0*/  BSSY B1, `(.L_x_446) ;  /* 0x0000006000017945 */ /* 0x000fe80003800000 */
[----:B------:R0:W-:Y:S01]  /*add0*/  @!P5 STG.E.U8 desc[UR36][R6.64+0x98], R3 ;  /* 0x000098030600d986 */ /* 0x0001e2000c101124 */
[----:B------:R-:W-:Y:S05]  /*ade0*/  @P0 BRA `(.L_x_447) ;  /* 0x00000000000c0947 */ /* 0x000fea0003800000 */
[----:B------:R-:W0:Y:S02]  /*adf0*/  LDG.E.U8 R16, desc[UR36][R4.64+0x99] ;  /* 0x0000992404107981 */ /* 0x000e24000c1e1100 */
[----:B0-----:R-:W-:-:S05]  /*ae00*/  PRMT R3, R16, 0x8880, RZ ;  /* 0x0000888010037816 */ /* 0x001fca00000000ff */
[----:B------:R-:W-:-:S07]  /*ae10*/  IMAD R2, R3, R18, RZ ;  /* 0x0000001203027224 */ /* 0x000fce00078e02ff */
.L_x_447:
[----:B------:R-:W-:Y:S05]  /*ae20*/  BSYNC B1 ;  /* 0x0000000000017941 */ /* 0x000fea0003800000 */
.L_x_446:
        /* <DEDUP_REMOVED lines=11> */
.L_x_449:
[----:B------:R-:W-:Y:S05]  /*aee0*/  BSYNC B1 ;  /* 0x0000000000017941 */ /* 0x000fea0003800000 */
.L_x_448:
[----:B0-----:R-:W-:Y:S01]  /*aef0*/  @!P4 IMAD R3, R102, R17, R2 ;  /* 0x000000116603c224 */ /* 0x001fe200078e0202 */
[----:B------:R-:W-:Y:S04]  /*af00*/  BSSY B1, `(.L_x_450) ;  /* 0x0000006000017945 */ /* 0x000fe80003800000 */
[----:B------:R0:W-:Y:S01]  /*af10*/  @!P4 STG.E.U8 desc[UR36][R8.64+0x98], R3 ;  /* 0x000098030800c986 */ /* 0x0001e2000c101124 */
[----:B------:R-:W-:Y:S05]  /*af20*/  @P3 BRA `(.L_x_451) ;  /* 0x00000000000c3947 */ /* 0x000fea0003800000 */
[----:B------:R-:W0:Y:S02]  /*af30*/  LDG.E.U8 R16, desc[UR36][R22.64+0x99] ;  /* 0x0000992416107981 */ /* 0x000e24000c1e1100 */
[----:B0-----:R-:W-:-:S05]  /*af40*/  PRMT R3, R16, 0x8880, RZ ;  /* 0x0000888010037816 */ /* 0x001fca00000000ff */
[----:B------:R-:W-:-:S07]  /*af50*/  IMAD R2, R3, R18, RZ ;  /* 0x0000001203027224 */ /* 0x000fce00078e02ff */
.L_x_451:
[----:B------:R-:W-:Y:S05]  /*af60*/  BSYNC B1 ;  /* 0x0000000000017941 */ /* 0x000fea0003800000 */
.L_x_450:
[----:B------:R-:W-:Y:S01]  /*af70*/  @!P3 IMAD R103, R103, R17, R2 ;  /* 0x000000116767b224 */ /* 0x000fe200078e0202 */
[----:B------:R-:W-:Y:S04]  /*af80*/  BSSY B1, `(.L_x_452) ;  /* 0x0000006000017945 */ /* 0x000fe80003800000 */
[----:B------:R0:W-:Y:S01]  /*af90*/  @!P3 STG.E.U8 desc[UR36][R8.64+0x99], R103 ;  /* 0x000099670800b986 */ /* 0x0001e2000c101124 */
[----:B------:R-:W-:Y:S05]  /*afa0*/  @P5 BRA `(.L_x_453) ;  /* 0x00000000000c5947 */ /* 0x000fea0003800000 */
[----:B------:R-:W0:Y:S02]  /*afb0*/  LDG.E.U8 R16, desc[UR36][R4.64+0xa0] ;  /* 0x0000a02404107981 */ /* 0x000e24000c1e1100 */
[----:B0-----:R-:W-:-:S05]  /*afc0*/  PRMT R3, R16, 0x8880, RZ ;  /* 0x0000888010037816 */ /* 0x001fca00000000ff */
[----:B------:R-:W-:-:S07]  /*afd0*/  IMAD R2, R3, R18, RZ ;  /* 0x0000001203027224 */ /* 0x000fce00078e02ff */
.L_x_453:
[----:B------:R-:W-:Y:S05]  /*afe0*/  BSYNC B1 ;  /* 0x0000000000017941 */ /* 0x000fea0003800000 */
.L_x_452:
[----:B0-----:R-:W-:Y:S01]  /*aff0*/  @!P5 IMAD R3, R104, R17, R2 ;  /* 0x000000116803d224 */ /* 0x001fe200078e0202 */
[----:B------:R-:W-:Y:S04]  /*b000*/  BSSY B1, `(.L_x_454) ;  /* 0x0000006000017945 */ /* 0x000fe80003800000 */
[----:B------:R0:W-:Y:S01]  /*b010*/  @!P5 STG.E.U8 desc[UR36][R6.64+0xa0], R3 ;  /* 0x0000a0030600d986 */ /* 0x0001e2000c101124 */
[----:B------:R-:W-:Y:S05]  /*b020*/  @P0 BRA `(.L_x_455) ;  /* 0x00000000000c0947 */ /* 0x000fea0003800000 */
[----:B------:R-:W0:Y:S02]  /*b030*/  LDG.E.U8 R16, desc[UR36][R4.64+0xa1] ;  /* 0x0000a12404107981 */ /* 0x000e24000c1e1100 */
[----:B0-----:R-:W-:-:S05]  /*b040*/  PRMT R3, R16, 0x8880, RZ ;  /* 0x0000888010037816 */ /* 0x001fca00000000ff */
[----:B------:R-:W-:-:S07]  /*b050*/  IMAD R2, R3, R18, RZ ;  /* 0x0000001203027224 */ /* 0x000fce00078e02ff */
.L_x_455:
[----:B------:R-:W-:Y:S05]  /*b060*/  BSYNC B1 ;  /* 0x0000000000017941 */ /* 0x000fea0003800000 */
.L_x_454:
        /* <DEDUP_REMOVED lines=11> */
.L_x_457:
[----:B------:R-:W-:Y:S05]  /*b120*/  BSYNC B1 ;  /* 0x0000000000017941 */ /* 0x000fea0003800000 */
.L_x_456:
[----:B0-----:R-:W-:Y:S01]  /*b130*/  @!P4 IMAD R3, R106, R17, R2 ;  /* 0x000000116a03c224 */ /* 0x001fe200078e0202 */
[----:B------:R-:W-:Y:S04]  /*b140*/  BSSY B1, `(.L_x_458) ;  /* 0x0000006000017945 */ /* 0x000fe80003800000 */
[----:B------:R0:W-:Y:S01]  /*b150*/  @!P4 STG.E.U8 desc[UR36][R8.64+0xa0], R3 ;  /* 0x0000a0030800c986 */ /* 0x0001e2000c101124 */
[----:B------:R-:W-:Y:S05]  /*b160*/  @P3 BRA `(.L_x_459) ;  /* 0x00000000000c3947 */ /* 0x000fea0003800000 */
[----:B------:R-:W0:Y:S02]  /*b170*/  LDG.E.U8 R16, desc[UR36][R22.64+0xa1] ;  /* 0x0000a12416107981 */ /* 0x000e24000c1e1100 */
[----:B0-----:R-:W-:-:S05]  /*b180*/  PRMT R3, R16, 0x8880, RZ ;  /* 0x0000888010037816 */ /* 0x001fca00000000ff */
[----:B------:R-:W-:-:S07]  /*b190*/  IMAD R2, R3, R18, RZ ;  /* 0x0000001203027224 */ /* 0x000fce00078e02ff */
.L_x_459:
[----:B------:R-:W-:Y:S05]  /*b1a0*/  BSYNC B1 ;  /* 0x0000000000017941 */ /* 0x000fea0003800000 */
.L_x_458:
[----:B------:R-:W-:Y:S01]  /*b1b0*/  @!P3 IMAD R107, R107, R17, R2 ;  /* 0x000000116b6bb224 */ /* 0x000fe200078e0202 */
[----:B------:R-:W-:Y:S04]  /*b1c0*/  BSSY B1, `(.L_x_460) ;  /* 0x0000006000017945 */ /* 0x000fe80003800000 */
[----:B------:R0:W-:Y:S01]  /*b1d0*/  @!P3 STG.E.U8 desc[UR36][R8.64+0xa1], R107 ;  /* 0x0000a16b0800b986 */ /* 0x0001e2000c101124 */
[----:B------:R-:W-:Y:S05]  /*b1e0*/  @P5 BRA `(.L_x_461) ;  /* 0x00000000000c5947 */ /* 0x000fea0003800000 */
[----:B------:R-:W0:Y:S02]  /*b1f0*/  LDG.E.U8 R16, desc[UR36][R4.64+0xa8] ;  /* 0x0000a82404107981 */ /* 0x000e24000c1e1100 */
[----:B0-----:R-:W-:-:S05]  /*b200*/  PRMT R3, R16, 0x8880, RZ ;  /* 0x0000888010037816 */ /* 0x001fca00000000ff */
[----:B------:R-:W-:-:S07]  /*b210*/  IMAD R2, R3, R18, RZ ;  /* 0x0000001203027224 */ /* 0x000fce00078e02ff */
.L_x_461:
[----:B------:R-:W-:Y:S05]  /*b220*/  BSYNC B1 ;  /* 0x0000000000017941 */ /* 0x000fea0003800000 */
.L_x_460:
[----:B0-----:R-:W-:Y:S01]  /*b230*/  @!P5 IMAD R3, R108, R17, R2 ;  /* 0x000000116c03d224 */ /* 0x001fe200078e0202 */
[----:B------:R-:W-:Y:S04]  /*b240*/  BSSY B1, `(.L_x_462) ;  /* 0x0000006000017945 */ /* 0x000fe80003800000 */
[----:B------:R0:W-:Y:S01]  /*b250*/  @!P5 STG.E.U8 desc[UR36][R6.64+0xa8], R3 ;  /* 0x0000a8030600d986 */ /* 0x0001e2000c101124 */
[----:B------:R-:W-:Y:S05]  /*b260*/  @P0 BRA `(.L_x_463) ;  /* 0x00000000000c0947 */ /* 0x000fea0003800000 */
[----:B------:R-:W0:Y:S02]  /*b270*/  LDG.E.U8 R16, desc[UR36][R4.64+0xa9] ;  /* 0x0000a92404107981 */ /* 0x000e24000c1e1100 */
[----:B0-----:R-:W-:-:S05]  /*b280*/  PRMT R3, R16, 0x8880, RZ ;  /* 0x0000888010037816 */ /* 0x001fca00000000ff */
[----:B------:R-:W-:-:S07]  /*b290*/  IMAD R2, R3, R18, RZ ;  /* 0x0000001203027224 */ /* 0x000fce00078e02ff */
.L_x_463:
[----:B------:R-:W-:Y:S05]  /*b2a0*/  BSYNC B1 ;  /* 0x0000000000017941 */ /* 0x000fea0003800000 */
.L_x_462:
        /* <DEDUP_REMOVED lines=11> */
.L_x_465:
[----:B------:R-:W-:Y:S05]  /*b360*/  BSYNC B1 ;  /* 0x0000000000017941 */ /* 0x000fea0003800000 */
.L_x_464:
[----:B0-----:R-:W-:Y:S01]  /*b370*/  @!P4 IMAD R3, R110, R17, R2 ;  /* 0x000000116e03c224 */ /* 0x001fe200078e0202 */
[----:B------:R-:W-:Y:S04]  /*b380*/  BSSY B1, `(.L_x_466) ;  /* 0x0000006000017945 */ /* 0x000fe80003800000 */
[----:B------:R0:W-:Y:S01]  /*b390*/  @!P4 STG.E.U8 desc[UR36][R8.64+0xa8], R3 ;  /* 0x0000a8030800c986 */ /* 0x0001e2000c101124 */
[----:B------:R-:W-:Y:S05]  /*b3a0*/  @P3 BRA `(.L_x_467) ;  /* 0x00000000000c3947 */ /* 0x000fea0003800000 */
[----:B------:R-:W0:Y:S02]  /*b3b0*/  LDG.E.U8 R16, desc[UR36][R22.64+0xa9] ;  /* 0x0000a92416107981 */ /* 0x000e24000c1e1100 */
[----:B0-----:R-:W-:-:S05]  /*b3c0*/  PRMT R3, R16, 0x8880, RZ ;  /* 0x0000888010037816 */ /* 0x001fca00000000ff */
[----:B------:R-:W-:-:S07]  /*b3d0*/  IMAD R2, R3, R18, RZ ;  /* 0x0000001203027224 */ /* 0x000fce00078e02ff */
.L_x_467:
[----:B------:R-:W-:Y:S05]  /*b3e0*/  BSYNC B1 ;  /* 0x0000000000017941 */ /* 0x000fea0003800000 */
.L_x_466:
[----:B------:R-:W-:Y:S01]  /*b3f0*/  @!P3 IMAD R111, R111, R17, R2 ;  /* 0x000000116f6fb224 */ /* 0x000fe200078e0202 */
[----:B------:R-:W-:Y:S04]  /*b400*/  BSSY B1, `(.L_x_468) ;  /* 0x0000006000017945 */ /* 0x000fe80003800000 */
[----:B------:R0:W-:Y:S01]  /*b410*/  @!P3 STG.E.U8 desc[UR36][R8.64+0xa9], R111 ;  /* 0x0000a96f0800b986 */ /* 0x0001e2000c101124 */
[----:B------:R-:W-:Y:S05]  /*b420*/  @P5 BRA `(.L_x_469) ;  /* 0x00000000000c5947 */ /* 0x000fea0003800000 */
[----:B------:R-:W0:Y:S02]  /*b430*/  LDG.E.U8 R16, desc[UR36][R4.64+0xb0] ;  /* 0x0000b02404107981 */ /* 0x000e24000c1e1100 */
[----:B0-----:R-:W-:-:S05]  /*b440*/  PRMT R3, R16, 0x8880, RZ ;  /* 0x0000888010037816 */ /* 0x001fca00000000ff */
[----:B------:R-:W-:-:S07]  /*b450*/  IMAD R2, R3, R18, RZ ;  /* 0x0000001203027224 */ /* 0x000fce00078e02ff */
.L_x_469:
[----:B------:R-:W-:Y:S05]  /*b460*/  BSYNC B1 ;  /* 0x0000000000017941 */ /* 0x000fea0003800000 */
.L_x_468:
[----:B0-----:R-:W-:Y:S01]  /*b470*/  @!P5 IMAD R3, R112, R17, R2 ;  /* 0x000000117003d224 */ /* 0x001fe200078e0202 */
[----:B------:R-:W-:Y:S04]  /*b480*/  BSSY B1, `(.L_x_470) ;  /* 0x0000006000017945 */ /* 0x000fe80003800000 */
[----:B------:R0:W-:Y:S01]  /*b490*/  @!P5 STG.E.U8 desc[UR36][R6.64+0xb0], R3 ;  /* 0x0000b0030600d986 */ /* 0x0001e2000c101124 */
[----:B------:R-:W-:Y:S05]  /*b4a0*/  @P0 BRA `(.L_x_471) ;  /* 0x00000000000c0947 */ /* 0x000fea0003800000 */
[----:B------:R-:W0:Y:S02]  /*b4b0*/  LDG.E.U8 R16, desc[UR36][R4.64+0xb1] ;  /* 0x0000b12404107981 */ /* 0x000e24000c1e1100 */
[----:B0-----:R-:W-:-:S05]  /*b4c0*/  PRMT R3, R16, 0x8880, RZ ;  /* 0x0000888010037816 */ /* 0x001fca00000000ff */
[----:B------:R-:W-:-:S07]  /*b4d0*/  IMAD R2, R3, R18, RZ ;  /* 0x0000001203027224 */ /* 0x000fce00078e02ff */
.L_x_471:
[----:B------:R-:W-:Y:S05]  /*b4e0*/  BSYNC B1 ;  /* 0x0000000000017941 */ /* 0x000fea0003800000 */
.L_x_470:
        /* <DEDUP_REMOVED lines=11> */
.L_x_473:
[----:B------:R-:W-:Y:S05]  /*b5a0*/  BSYNC B1 ;  /* 0x0000000000017941 */ /* 0x000fea0003800000 */
.L_x_472:
[----:B0-----:R-:W-:Y:S01]  /*b5b0*/  @!P4 IMAD R3, R114, R17, R2 ;  /* 0x000000117203c224 */ /* 0x001fe200078e0202 */
[----:B------:R-:W-:Y:S04]  /*b5c0*/  BSSY B1, `(.L_x_474) ;  /* 0x0000006000017945 */ /* 0x000fe80003800000 */
[----:B------:R0:W-:Y:S01]  /*b5d0*/  @!P4 STG.E.U8 desc[UR36][R8.64+0xb0], R3 ;  /* 0x0000b0030800c986 */ /* 0x0001e2000c101124 */
[----:B------:R-:W-:Y:S05]  /*b5e0*/  @P3 BRA `(.L_x_475) ;  /* 0x00000000000c3947 */ /* 0x000fea0003800000 */
[----:B------:R-:W0:Y:S02]  /*b5f0*/  LDG.E.U8 R16, desc[UR36][R22.64+0xb1] ;  /* 0x0000b12416107981 */ /* 0x000e24000c1e1100 */
[----:B0-----:R-:W-:-:S05]  /*b600*/  PRMT R3, R16, 0x8880, RZ ;  /* 0x0000888010037816 */ /* 0x001fca00000000ff */
[----:B------:R-:W-:-:S07]  /*b610*/  IMAD R2, R3, R18, RZ ;  /* 0x0000001203027224 */ /* 0x000fce00078e02ff */
.L_x_475:
[----:B------:R-:W-:Y:S05]  /*b620*/  BSYNC B1 ;  /* 0x0000000000017941 */ /* 0x000fea0003800000 */
.L_x_474:
[----:B------:R-:W-:Y:S01]  /*b630*/  @!P3 IMAD R115, R115, R17, R2 ;  /* 0x000000117373b224 */ /* 0x000fe200078e0202 */
[----:B------:R-:W-:Y:S04]  /*b640*/  BSSY B1, `(.L_x_476) ;  /* 0x0000006000017945 */ /* 0x000fe80003800000 */
[----:B------:R0:W-:Y:S01]  /*b650*/  @!P3 STG.E.U8 desc[UR36][R8.64+0xb1], R115 ;  /* 0x0000b1730800b986 */ /* 0x0001e2000c101124 */
[----:B------:R-:W-:Y:S05]  /*b660*/  @P5 BRA `(.L_x_477) ;  /* 0x00000000000c5947 */ /* 0x000fea0003800000 */
[----:B------:R-:W0:Y:S02]  /*b670*/  LDG.E.U8 R16, desc[UR36][R4.64+0xb8] ;  /* 0x0000b82404107981 */ /* 0x000e24000c1e1100 */
[----:B0-----:R-:W-:-:S05]  /*b680*/  PRMT R3, R16, 0x8880, RZ ;  /* 0x0000888010037816 */ /* 0x001fca00000000ff */
[----:B------:R-:W-:-:S07]  /*b690*/  IMAD R2, R3, R18, RZ ;  /* 0x0000001203027224 */ /* 0x000fce00078e02ff */
.L_x_477:
[----:B------:R-:W-:Y:S05]  /*b6a0*/  BSYNC B1 ;  /* 0x0000000000017941 */ /* 0x000fea0003800000 */
.L_x_476:
[----:B0-----:R-:W-:Y:S01]  /*b6b0*/  @!P5 IMAD R3, R116, R17, R2 ;  /* 0x000000117403d224 */ /* 0x001fe200078e0202 */
[----:B------:R-:W-:Y:S04]  /*b6c0*/  BSSY B1, `(.L_x_478) ;  /* 0x0000006000017945 */ /* 0x000fe80003800000 */
[----:B------:R0:W-:Y:S01]  /*b6d0*/  @!P5 STG.E.U8 desc[UR36][R6.64+0xb8], R3 ;  /* 0x0000b8030600d986 */ /* 0x0001e2000c101124 */
[----:B------:R-:W-:Y:S05]  /*b6e0*/  @P0 BRA `(.L_x_479) ;  /* 0x00000000000c0947 */ /* 0x000fea0003800000 */
[----:B------:R-:W0:Y:S02]  /*b6f0*/  LDG.E.U8 R16, desc[UR36][R4.64+0xb9] ;  /* 0x0000b92404107981 */ /* 0x000e24000c1e1100 */
[----:B0-----:R-:W-:-:S05]  /*b700*/  PRMT R3, R16, 0x8880, RZ ;  /* 0x0000888010037816 */ /* 0x001fca00000000ff */
[----:B------:R-:W-:-:S07]  /*b710*/  IMAD R2, R3, R18, RZ ;  /* 0x0000001203027224 */ /* 0x000fce00078e02ff */
.L_x_479:
[----:B------:R-:W-:Y:S05]  /*b720*/  BSYNC B1 ;  /* 0x0000000000017941 */ /* 0x000fea0003800000 */
.L_x_478:
        /* <DEDUP_REMOVED lines=11> */
.L_x_481:
[----:B------:R-:W-:Y:S05]  /*b7e0*/  BSYNC B1 ;  /* 0x0000000000017941 */ /* 0x000fea0003800000 */
.L_x_480:
[----:B0-----:R-:W-:Y:S01]  /*b7f0*/  @!P4 IMAD R3, R118, R17, R2 ;  /* 0x000000117603c224 */ /* 0x001fe200078e0202 */
[----:B------:R-:W-:Y:S04]  /*b800*/  BSSY B1, `(.L_x_482) ;  /* 0x0000006000017945 */ /* 0x000fe80003800000 */
[----:B------:R0:W-:Y:S01]  /*b810*/  @!P4 STG.E.U8 desc[UR36][R8.64+0xb8], R3 ;  /* 0x0000b8030800c986 */ /* 0x0001e2000c101124 */
[----:B------:R-:W-:Y:S05]  /*b820*/  @P3 BRA `(.L_x_483) ;  /* 0x00000000000c3947 */ /* 0x000fea0003800000 */
[----:B------:R-:W0:Y:S02]  /*b830*/  LDG.E.U8 R16, desc[UR36][R22.64+0xb9] ;  /* 0x0000b92416107981 */ /* 0x000e24000c1e1100 */
[----:B0-----:R-:W-:-:S05]  /*b840*/  PRMT R3, R16, 0x8880, RZ ;  /* 0x0000888010037816 */ /* 0x001fca00000000ff */
[----:B------:R-:W-:-:S07]  /*b850*/  IMAD R2, R3, R18, RZ ;  /* 0x0000001203027224 */ /* 0x000fce00078e02ff */
.L_x_483:
[----:B------:R-:W-:Y:S05]  /*b860*/  BSYNC B1 ;  /* 0x0000000000017941 */ /* 0x000fea0003800000 */
.L_x_482:
[----:B------:R-:W-:Y:S01]  /*b870*/  @!P3 IMAD R119, R119, R17, R2 ;  /* 0x000000117777b224 */ /* 0x000fe200078e0202 */
[----:B------:R-:W-:Y:S04]  /*b880*/  BSSY B1, `(.L_x_484) ;  /* 0x0000006000017945 */ /* 0x000fe80003800000 */
[----:B------:R0:W-:Y:S01]  /*b890*/  @!P3 STG.E.U8 desc[UR36][R8.64+0xb9], R119 ;  /* 0x0000b9770800b986 */ /* 0x0001e2000c101124 */
[----:B------:R-:W-:Y:S05]  /*b8a0*/  @P5 BRA `(.L_x_485) ;  /* 0x00000000000c5947 */ /* 0x000fea0003800000 */
[----:B------:R-:W0:Y:S02]  /*b8b0*/  LDG.E.U8 R16, desc[UR36][R4.64+0xc0] ;  /* 0x0000c02404107981 */ /* 0x000e24000c1e1100 */
[----:B0-----:R-:W-:-:S05]  /*b8c0*/  PRMT R3, R16, 0x8880, RZ ;  /* 0x0000888010037816 */ /* 0x001fca00000000ff */
[----:B------:R-:W-:-:S07]  /*b8d0*/  IMAD R2, R3, R18, RZ ;  /* 0x0000001203027224 */ /* 0x000fce00078e02ff */
.L_x_485:
[----:B------:R-:W-:Y:S05]  /*b8e0*/  BSYNC B1 ;  /* 0x0000000000017941 */ /* 0x000fea0003800000 */
.L_x_484:
[----:B0-----:R-:W-:Y:S01]  /*b8f0*/  @!P5 IMAD R3, R120, R17, R2 ;  /* 0x000000117803d224 */ /* 0x001fe200078e0202 */
[----:B------:R-:W-:Y:S04]  /*b900*/  BSSY B1, `(.L_x_486) ;  /* 0x0000006000017945 */ /* 0x000fe80003800000 */
[----:B------:R0:W-:Y:S01]  /*b910*/  @!P5 STG.E.U8 desc[UR36][R6.64+0xc0], R3 ;  /* 0x0000c0030600d986 */ /* 0x0001e2000c101124 */
[----:B------:R-:W-:Y:S05]  /*b920*/  @P0 BRA `(.L_x_487) ;  /* 0x00000000000c0947 */ /* 0x000fea0003800000 */
[----:B------:R-:W0:Y:S02]  /*b930*/  LDG.E.U8 R16, desc[UR36][R4.64+0xc1] ;  /* 0x0000c12404107981 */ /* 0x000e24000c1e1100 */
[----:B0-----:R-:W-:-:S05]  /*b940*/  PRMT R3, R16, 0x8880, RZ ;  /* 0x0000888010037816 */ /* 0x001fca00000000ff */
[----:B------:R-:W-:-:S07]  /*b950*/  IMAD R2, R3, R18, RZ ;  /* 0x0000001203027224 */ /* 0x000fce00078e02ff */
.L_x_487:
[----:B------:R-:W-:Y:S05]  /*b960*/  BSYNC B1 ;  /* 0x0000000000017941 */ /* 0x000fea0003800000 */
.L_x_486:
        /* <DEDUP_REMOVED lines=11> */
.L_x_489:
[----:B------:R-:W-:Y:S05]  /*ba20*/  BSYNC B1 ;  /* 0x0000000000017941 */ /* 0x000fea0003800000 */
.L_x_488:
[----:B0-----:R-:W-:Y:S01]  /*ba30*/  @!P4 IMAD R3, R122, R17, R2 ;  /* 0x000000117a03c224 */ /* 0x001fe200078e0202 */
[----:B------:R-:W-:Y:S04]  /*ba40*/  BSSY B1, `(.L_x_490) ;  /* 0x0000006000017945 */ /* 0x000fe80003800000 */
[----:B------:R0:W-:Y:S01]  /*ba50*/  @!P4 STG.E.U8 desc[UR36][R8.64+0xc0], R3 ;  /* 0x0000c0030800c986 */ /* 0x0001e2000c101124 */
[----:B------:R-:W-:Y:S05]  /*ba60*/  @P3 BRA `(.L_x_491) ;  /* 0x00000000000c3947 */ /* 0x000fea0003800000 */
[----:B------:R-:W0:Y:S02]  /*ba70*/  LDG.E.U8 R16, desc[UR36][R22.64+0xc1] ;  /* 0x0000c12416107981 */ /* 0x000e24000c1e1100 */
[----:B0-----:R-:W-:-:S05]  /*ba80*/  PRMT R3, R16, 0x8880, RZ ;  /* 0x0000888010037816 */ /* 0x001fca00000000ff */
[----:B------:R-:W-:-:S07]  /*ba90*/  IMAD R2, R3, R18, RZ ;  /* 0x0000001203027224 */ /* 0x000fce00078e02ff */
.L_x_491:
[----:B------:R-:W-:Y:S05]  /*baa0*/  BSYNC B1 ;  /* 0x0000000000017941 */ /* 0x000fea0003800000 */
.L_x_490:
[----:B------:R-:W-:Y:S01]  /*bab0*/  @!P3 IMAD R123, R123, R17, R2 ;  /* 0x000000117b7bb224 */ /* 0x000fe200078e0202 */
[----:B------:R-:W-:Y:S04]  /*bac0*/  BSSY B1, `(.L_x_492) ;  /* 0x0000006000017945 */ /* 0x000fe80003800000 */
[----:B------:R0:W-:Y:S01]  /*bad0*/  @!P3 STG.E.U8 desc[UR36][R8.64+0xc1], R123 ;  /* 0x0000c17b0800b986 */ /* 0x0001e2000c101124 */
[----:B------:R-:W-:Y:S05]  /*bae0*/  @P5 BRA `(.L_x_493) ;  /* 0x00000000000c5947 */ /* 0x000fea0003800000 */
[----:B------:R-:W0:Y:S02]  /*baf0*/  LDG.E.U8 R16, desc[UR36][R4.64+0xc8] ;  /* 0x0000c82404107981 */ /* 0x000e24000c1e1100 */
[----:B0-----:R-:W-:-:S05]  /*bb00*/  PRMT R3, R16, 0x8880, RZ ;  /* 0x0000888010037816 */ /* 0x001fca00000000ff */
[----:B------:R-:W-:-:S07]  /*bb10*/  IMAD R2, R3, R18, RZ ;  /* 0x0000001203027224 */ /* 0x000fce00078e02ff */
.L_x_493:
[----:B------:R-:W-:Y:S05]  /*bb20*/  BSYNC B1 ;  /* 0x0000000000017941 */ /* 0x000fea0003800000 */
.L_x_492:
[----:B0-----:R-:W-:Y:S01]  /*bb30*/  @!P5 IMAD R3, R124, R17, R2 ;  /* 0x000000117c03d224 */ /* 0x001fe200078e0202 */
[----:B------:R-:W-:Y:S04]  /*bb40*/  BSSY B1, `(.L_x_494) ;  /* 0x0000006000017945 */ /* 0x000fe80003800000 */
[----:B------:R0:W-:Y:S01]  /*bb50*/  @!P5 STG.E.U8 desc[UR36][R6.64+0xc8], R3 ;  /* 0x0000c8030600d986 */ /* 0x0001e2000c101124 */
[----:B------:R-:W-:Y:S05]  /*bb60*/  @P0 BRA `(.L_x_495) ;  /* 0x00000000000c0947 */ /* 0x000fea0003800000 */
[----:B------:R-:W0:Y:S02]  /*bb70*/  LDG.E.U8 R16, desc[UR36][R4.64+0xc9] ;  /* 0x0000c92404107981 */ /* 0x000e24000c1e1100 */
[----:B0-----:R-:W-:-:S05]  /*bb80*/  PRMT R3, R16, 0x8880, RZ ;  /* 0x0000888010037816 */ /* 0x001fca00000000ff */
[----:B------:R-:W-:-:S07]  /*bb90*/  IMAD R2, R3, R18, RZ ;  /* 0x0000001203027224 */ /* 0x000fce00078e02ff */
.L_x_495:
[----:B------:R-:W-:Y:S05]  /*bba0*/  BSYNC B1 ;  /* 0x0000000000017941 */ /* 0x000fea0003800000 */
.L_x_494:
        /* <DEDUP_REMOVED lines=11> */
.L_x_497:
[----:B------:R-:W-:Y:S05]  /*bc60*/  BSYNC B1 ;  /* 0x0000000000017941 */ /* 0x000fea0003800000 */
.L_x_496:
[----:B0-----:R-:W-:Y:S01]  /*bc70*/  @!P4 IMAD R3, R126, R17, R2 ;  /* 0x000000117e03c224 */ /* 0x001fe200078e0202 */
[----:B------:R-:W-:Y:S04]  /*bc80*/  BSSY B1, `(.L_x_498) ;  /* 0x0000006000017945 */ /* 0x000fe80003800000 */
[----:B------:R0:W-:Y:S01]  /*bc90*/  @!P4 STG.E.U8 desc[UR36][R8.64+0xc8], R3 ;  /* 0x0000c8030800c986 */ /* 0x0001e2000c101124 */
[----:B------:R-:W-:Y:S05]  /*bca0*/  @P3 BRA `(.L_x_499) ;  /* 0x00000000000c3947 */ /* 0x000fea0003800000 */
[----:B------:R-:W0:Y:S02]  /*bcb0*/  LDG.E.U8 R16, desc[UR36][R22.64+0xc9] ;  /* 0x0000c92416107981 */ /* 0x000e24000c1e1100 */
[----:B0-----:R-:W-:-:S05]  /*bcc0*/  PRMT R3, R16, 0x8880, RZ ;  /* 0x0000888010037816 */ /* 0x001fca00000000ff */
[----:B------:R-:W-:-:S07]  /*bcd0*/  IMAD R2, R3, R18, RZ ;  /* 0x0000001203027224 */ /* 0x000fce00078e02ff */
.L_x_499:
[----:B------:R-:W-:Y:S05]  /*bce0*/  BSYNC B1 ;  /* 0x0000000000017941 */ /* 0x000fea0003800000 */
.L_x_498:
[----:B------:R-:W-:Y:S01]  /*bcf0*/  @!P3 IMAD R127, R127, R17, R2 ;  /* 0x000000117f7fb224 */ /* 0x000fe200078e0202 */
[----:B------:R-:W-:Y:S04]  /*bd00*/  BSSY B1, `(.L_x_500) ;  /* 0x0000006000017945 */ /* 0x000fe80003800000 */
[----:B------:R0:W-:Y:S01]  /*bd10*/  @!P3 STG.E.U8 desc[UR36][R8.64+0xc9], R127 ;  /* 0x0000c97f0800b986 */ /* 0x0001e2000c101124 */
[----:B------:R-:W-:Y:S05]  /*bd20*/  @P5 BRA `(.L_x_501) ;  /* 0x00000000000c5947 */ /* 0x000fea0003800000 */
[----:B------:R-:W0:Y:S02]  /*bd30*/  LDG.E.U8 R16, desc[UR36][R4.64+0xd0] ;  /* 0x0000d02404107981 */ /* 0x000e24000c1e1100 */
[----:B0-----:R-:W-:-:S05]  /*bd40*/  PRMT R3, R16, 0x8880, RZ ;  /* 0x0000888010037816 */ /* 0x001fca00000000ff */
[----:B------:R-:W-:-:S07]  /*bd50*/  IMAD R2, R3, R18, RZ ;  /* 0x0000001203027224 */ /* 0x000fce00078e02ff */
.L_x_501:
[----:B------:R-:W-:Y:S05]  /*bd60*/  BSYNC B1 ;  /* 0x0000000000017941 */ /* 0x000fea0003800000 */
.L_x_500:
[----:B0-----:R-:W-:Y:S01]  /*bd70*/  @!P5 IMAD R3, R128, R17, R2 ;  /* 0x000000118003d224 */ /* 0x001fe200078e0202 */
[----:B------:R-:W-:Y:S04]  /*bd80*/  BSSY B1, `(.L_x_502) ;  /* 0x0000006000017945 */ /* 0x000fe80003800000 */
[----:B------:R0:W-:Y:S01]  /*bd90*/  @!P5 STG.E.U8 desc[UR36][R6.64+0xd0], R3 ;  /* 0x0000d0030600d986 */ /* 0x0001e2000c101124 */
[----:B------:R-:W-:Y:S05]  /*bda0*/  @P0 BRA `(.L_x_503) ;  /* 0x00000000000c0947 */ /* 0x000fea0003800000 */
[----:B------:R-:W0:Y:S02]  /*bdb0*/  LDG.E.U8 R16, desc[UR36][R4.64+0xd1] ;  /* 0x0000d12404107981 */ /* 0x000e24000c1e1100 */
[----:B0-----:R-:W-:-:S05]  /*bdc0*/  PRMT R3, R16, 0x8880, RZ ;  /* 0x0000888010037816 */ /* 0x001fca00000000ff */
[----:B------:R-:W-:-:S07]  /*bdd0*/  IMAD R2, R3, R18, RZ ;  /* 0x0000001203027224 */ /* 0x000fce00078e02ff */
.L_x_503:
[----:B------:R-:W-:Y:S05]  /*bde0*/  BSYNC B1 ;  /* 0x0000000000017941 */ /* 0x000fea0003800000 */
.L_x_502:
        /* <DEDUP_REMOVED lines=11> */
.L_x_505:
[----:B------:R-:W-:Y:S05]  /*bea0*/  BSYNC B1 ;  /* 0x0000000000017941 */ /* 0x000fea0003800000 */
.L_x_504:
[----:B0-----:R-:W-:Y:S01]  /*beb0*/  @!P4 IMAD R3, R130, R17, R2 ;  /* 0x000000118203c224 */ /* 0x001fe200078e0202 */
[----:B------:R-:W-:Y:S04]  /*bec0*/  BSSY B1, `(.L_x_506) ;  /* 0x0000006000017945 */ /* 0x000fe80003800000 */
[----:B------:R0:W-:Y:S01]  /*bed0*/  @!P4 STG.E.U8 desc[UR36][R8.64+0xd0], R3 ;  /* 0x0000d0030800c986 */ /* 0x0001e2000c101124 */
[----:B------:R-:W-:Y:S05]  /*bee0*/  @P3 BRA `(.L_x_507) ;  /* 0x00000000000c3947 */ /* 0x000fea0003800000 */
[----:B------:R-:W0:Y:S02]  /*bef0*/  LDG.E.U8 R16, desc[UR36][R22.64+0xd1] ;  /* 0x0000d12416107981 */ /* 0x000e24000c1e1100 */
[----:B0-----:R-:W-:-:S05]  /*bf00*/  PRMT R3, R16, 0x8880, RZ ;  /* 0x0000888010037816 */ /* 0x001fca00000000ff */
[----:B------:R-:W-:-:S07]  /*bf10*/  IMAD R2, R3, R18, RZ ;  /* 0x0000001203027224 */ /* 0x000fce00078e02ff */
.L_x_507:
[----:B------:R-:W-:Y:S05]  /*bf20*/  BSYNC B1 ;  /* 0x0000000000017941 */ /* 0x000fea0003800000 */
.L_x_506:
[----:B------:R-:W-:Y:S01]  /*bf30*/  @!P3 IMAD R131, R131, R17, R2 ;  /* 0x000000118383b224 */ /* 0x000fe200078e0202 */
[----:B------:R-:W-:Y:S04]  /*bf40*/  BSSY B1, `(.L_x_508) ;  /* 0x0000006000017945 */ /* 0x000fe80003800000 */
[----:B------:R0:W-:Y:S01]  /*bf50*/  @!P3 STG.E.U8 desc[UR36][R8.64+0xd1], R131 ;  /* 0x0000d1830800b986 */ /* 0x0001e2000c101124 */
[----:B------:R-:W-:Y:S05]  /*bf60*/  @P5 BRA `(.L_x_509) ;  /* 0x00000000000c5947 */ /* 0x000fea0003800000 */
[----:B------:R-:W0:Y:S02]  /*bf70*/  LDG.E.U8 R16, desc[UR36][R4.64+0xd8] ;  /* 0x0000d82404107981 */ /* 0x000e24000c1e1100 */
[----:B0-----:R-:W-:-:S05]  /*bf80*/  PRMT R3, R16, 0x8880, RZ ;  /* 0x0000888010037816 */ /* 0x001fca00000000ff */
[----:B------:R-:W-:-:S07]  /*bf90*/  IMAD R2, R3, R18, RZ ;  /* 0x0000001203027224 */ /* 0x000fce00078e02ff */
.L_x_509:
[----:B------:R-:W-:Y:S05]  /*bfa0*/  BSYNC B1 ;  /* 0x0000000000017941 */ /* 0x000fea0003800000 */
.L_x_508:
[----:B0-----:R-:W-:Y:S01]  /*bfb0*/  @!P5 IMAD R3, R132, R17, R2 ;  /* 0x000000118403d224 */ /* 0x001fe200078e0202 */
[----:B------:R-:W-:Y:S04]  /*bfc0*/  BSSY B1, `(.L_x_510) ;  /* 0x0000006000017945 */ /* 0x000fe80003800000 */
[----:B------:R0:W-:Y:S01]  /*bfd0*/  @!P5 STG.E.U8 desc[UR36][R6.64+0xd8], R3 ;  /* 0x0000d8030600d986 */ /* 0x0001e2000c101124 */
[----:B------:R-:W-:Y:S05]  /*bfe0*/  @P0 BRA `(.L_x_511) ;  /* 0x00000000000c0947 */ /* 0x000fea0003800000 */
[----:B------:R-:W0:Y:S02]  /*bff0*/  LDG.E.U8 R16, desc[UR36][R4.64+0xd9] ;  /* 0x0000d92404107981 */ /* 0x000e24000c1e1100 */
[----:B0-----:R-:W-:-:S05]  /*c000*/  PRMT R3, R16, 0x8880, RZ ;  /* 0x0000888010037816 */ /* 0x001fca00000000ff */
[----:B------:R-:W-:-:S07]  /*c010*/  IMAD R2, R3, R18, RZ ;  /* 0x0000001203027224 */ /* 0x000fce00078e02ff */
.L_x_511:
[----:B------:R-:W-:Y:S05]  /*c020*/  BSYNC B1 ;  /* 0x0000000000017941 */ /* 0x000fea0003800000 */
.L_x_510:
        /* <DEDUP_REMOVED lines=11> */
.L_x_513:
[----:B------:R-:W-:Y:S05]  /*c0e0*/  BSYNC B1 ;  /* 0x0000000000017941 */ /* 0x000fea0003800000 */
.L_x_512:
[----:B0-----:R-:W-:Y:S01]  /*c0f0*/  @!P4 IMAD R3, R134, R17, R2 ;  /* 0x000000118603c224 */ /* 0x001fe200078e0202 */
[----:B------:R-:W-:Y:S04]  /*c100*/  BSSY B1, `(.L_x_514) ;  /* 0x0000006000017945 */ /* 0x000fe80003800000 */
[----:B------:R0:W-:Y:S01]  /*c110*/  @!P4 STG.E.U8 desc[UR36][R8.64+0xd8], R3 ;  /* 0x0000d8030800c986 */ /* 0x0001e2000c101124 */
[----:B------:R-:W-:Y:S05]  /*c120*/  @P3 BRA `(.L_x_515) ;  /* 0x00000000000c3947 */ /* 0x000fea0003800000 */
[----:B------:R-:W0:Y:S02]  /*c130*/  LDG.E.U8 R16, desc[UR36][R22.64+0xd9] ;  /* 0x0000d92416107981 */ /* 0x000e24000c1e1100 */
[----:B0-----:R-:W-:-:S05]  /*c140*/  PRMT R3, R16, 0x8880, RZ ;  /* 0x0000888010037816 */ /* 0x001fca00000000ff */
[----:B------:R-:W-:-:S07]  /*c150*/  IMAD R2, R3, R18, RZ ;  /* 0x0000001203027224 */ /* 0x000fce00078e02ff */
.L_x_515:
[----:B------:R-:W-:Y:S05]  /*c160*/  BSYNC B1 ;  /* 0x0000000000017941 */ /* 0x000fea0003800000 */
.L_x_514:
[----:B------:R-:W-:Y:S01]  /*c170*/  @!P3 IMAD R135, R135, R17, R2 ;  /* 0x000000118787b224 */ /* 0x000fe200078e0202 */
[----:B------:R-:W-:Y:S04]  /*c180*/  BSSY B1, `(.L_x_516) ;  /* 0x0000006000017945 */ /* 0x000fe80003800000 */
[----:B------:R0:W-:Y:S01]  /*c190*/  @!P3 STG.E.U8 desc[UR36][R8.64+0xd9], R135 ;  /* 0x0000d9870800b986 */ /* 0x0001e2000c101124 */
[----:B------:R-:W-:Y:S05]  /*c1a0*/  @P5 BRA `(.L_x_517) ;  /* 0x00000000000c5947 */ /* 0x000fea0003800000 */
[----:B------:R-:W0:Y:S02]  /*c1b0*/  LDG.E.U8 R16, desc[UR36][R4.64+0xe0] ;  /* 0x0000e02404107981 */ /* 0x000e24000c1e1100 */
[----:B0-----:R-:W-:-:S05]  /*c1c0*/  PRMT R3, R16, 0x8880, RZ ;  /* 0x0000888010037816 */ /* 0x001fca00000000ff */
[----:B------:R-:W-:-:S07]  /*c1d0*/  IMAD R2, R3, R18, RZ ;  /* 0x0000001203027224 */ /* 0x000fce00078e02ff */
.L_x_517:
[----:B------:R-:W-:Y:S05]  /*c1e0*/  BSYNC B1 ;  /* 0x0000000000017941 */ /* 0x000fea0003800000 */
.L_x_516:
[----:B0-----:R-:W-:Y:S01]  /*c1f0*/  @!P5 IMAD R3, R136, R17, R2 ;  /* 0x000000118803d224 */ /* 0x001fe200078e0202 */
[----:B------:R-:W-:Y:S04]  /*c200*/  BSSY B1, `(.L_x_518) ;  /* 0x0000006000017945 */ /* 0x000fe80003800000 */
[----:B------:R0:W-:Y:S01]  /*c210*/  @!P5 STG.E.U8 desc[UR36][R6.64+0xe0], R3 ;  /* 0x0000e0030600d986 */ /* 0x0001e2000c101124 */
[----:B------:R-:W-:Y:S05]  /*c220*/  @P0 BRA `(.L_x_519) ;  /* 0x00000000000c0947 */ /* 0x000fea0003800000 */
[----:B------:R-:W0:Y:S02]  /*c230*/  LDG.E.U8 R16, desc[UR36][R4.64+0xe1] ;  /* 0x0000e12404107981 */ /* 0x000e24000c1e1100 */
[----:B0-----:R-:W-:-:S05]  /*c240*/  PRMT R3, R16, 0x8880, RZ ;  /* 0x0000888010037816 */ /* 0x001fca00000000ff */
[----:B------:R-:W-:-:S07]  /*c250*/  IMAD R2, R3, R18, RZ ;  /* 0x0000001203027224 */ /* 0x000fce00078e02ff */
.L_x_519:
[----:B------:R-:W-:Y:S05]  /*c260*/  BSYNC B1 ;  /* 0x0000000000017941 */ /* 0x000fea0003800000 */
.L_x_518:
        /* <DEDUP_REMOVED lines=11> */
.L_x_521:
[----:B------:R-:W-:Y:S05]  /*c320*/  BSYNC B1 ;  /* 0x0000000000017941 */ /* 0x000fea0003800000 */
.L_x_520:
[----:B0-----:R-:W-:Y:S01]  /*c330*/  @!P4 IMAD R3, R138, R17, R2 ;  /* 0x000000118a03c224 */ /* 0x001fe200078e0202 */
[----:B------:R-:W-:Y:S04]  /*c340*/  BSSY B1, `(.L_x_522) ;  /* 0x0000006000017945 */ /* 0x000fe80003800000 */
[----:B------:R0:W-:Y:S01]  /*c350*/  @!P4 STG.E.U8 desc[UR36][R8.64+0xe0], R3 ;  /* 0x0000e0030800c986 */ /* 0x0001e2000c101124 */
[----:B------:R-:W-:Y:S05]  /*c360*/  @P3 BRA `(.L_x_523) ;  /* 0x00000000000c3947 */ /* 0x000fea0003800000 */
[----:B------:R-:W0:Y:S02]  /*c370*/  LDG.E.U8 R16, desc[UR36][R22.64+0xe1] ;  /* 0x0000e12416107981 */ /* 0x000e24000c1e1100 */
[----:B0-----:R-:W-:-:S05]  /*c380*/  PRMT R3, R16, 0x8880, RZ ;  /* 0x0000888010037816 */ /* 0x001fca00000000ff */
[----:B------:R-:W-:-:S07]  /*c390*/  IMAD R2, R3, R18, RZ ;  /* 0x0000001203027224 */ /* 0x000fce00078e02ff */
.L_x_523:
[----:B------:R-:W-:Y:S05]  /*c3a0*/  BSYNC B1 ;  /* 0x0000000000017941 */ /* 0x000fea0003800000 */
.L_x_522:
[----:B------:R-:W-:Y:S01]  /*c3b0*/  @!P3 IMAD R139, R139, R17, R2 ;  /* 0x000000118b8bb224 */ /* 0x000fe200078e0202 */
[----:B------:R-:W-:Y:S04]  /*c3c0*/  BSSY B1, `(.L_x_524) ;  /* 0x0000006000017945 */ /* 0x000fe80003800000 */
[----:B------:R0:W-:Y:S01]  /*c3d0*/  @!P3 STG.E.U8 desc[UR36][R8.64+0xe1], R139 ;  /* 0x0000e18b0800b986 */ /* 0x0001e2000c101124 */
[----:B------:R-:W-:Y:S05]  /*c3e0*/  @P5 BRA `(.L_x_525) ;  /* 0x00000000000c5947 */ /* 0x000fea0003800000 */
[----:B------:R-:W0:Y:S02]  /*c3f0*/  LDG.E.U8 R16, desc[UR36][R4.64+0xe8] ;  /* 0x0000e82404107981 */ /* 0x000e24000c1e1100 */
[----:B0-----:R-:W-:-:S05]  /*c400*/  PRMT R3, R16, 0x8880, RZ ;  /* 0x0000888010037816 */ /* 0x001fca00000000ff */
[----:B------:R-:W-:-:S07]  /*c410*/  IMAD R2, R3, R18, RZ ;  /* 0x0000001203027224 */ /* 0x000fce00078e02ff */
.L_x_525:
[----:B------:R-:W-:Y:S05]  /*c420*/  BSYNC B1 ;  /* 0x0000000000017941 */ /* 0x000fea0003800000 */
.L_x_524:
[----:B0-----:R-:W-:Y:S01]  /*c430*/  @!P5 IMAD R3, R140, R17, R2 ;  /* 0x000000118c03d224 */ /* 0x001fe200078e0202 */
[----:B------:R-:W-:Y:S04]  /*c440*/  BSSY B1, `(.L_x_526) ;  /* 0x0000006000017945 */ /* 0x000fe80003800000 */
[----:B------:R0:W-:Y:S01]  /*c450*/  @!P5 STG.E.U8 desc[UR36][R6.64+0xe8], R3 ;  /* 0x0000e8030600d986 */ /* 0x0001e2000c101124 */
[----:B------:R-:W-:Y:S05]  /*c460*/  @P0 BRA `(.L_x_527) ;  /* 0x00000000000c0947 */ /* 0x000fea0003800000 */
[----:B------:R-:W0:Y:S02]  /*c470*/  LDG.E.U8 R16, desc[UR36][R4.64+0xe9] ;  /* 0x0000e92404107981 */ /* 0x000e24000c1e1100 */
[----:B0-----:R-:W-:-:S05]  /*c480*/  PRMT R3, R16, 0x8880, RZ ;  /* 0x0000888010037816 */ /* 0x001fca00000000ff */
[----:B------:R-:W-:-:S07]  /*c490*/  IMAD R2, R3, R18, RZ ;  /* 0x0000001203027224 */ /* 0x000fce00078e02ff */
.L_x_527:
[----:B------:R-:W-:Y:S05]  /*c4a0*/  BSYNC B1 ;  /* 0x0000000000017941 */ /* 0x000fea0003800000 */
.L_x_526:
        /* <DEDUP_REMOVED lines=11> */
.L_x_529:
[----:B------:R-:W-:Y:S05]  /*c560*/  BSYNC B1 ;  /* 0x0000000000017941 */ /* 0x000fea0003800000 */
.L_x_528:
[----:B0-----:R-:W-:Y:S01]  /*c570*/  @!P4 IMAD R3, R142, R17, R2 ;  /* 0x000000118e03c224 */ /* 0x001fe200078e0202 */
[----:B------:R-:W-:Y:S04]  /*c580*/  BSSY B1, `(.L_x_530) ;  /* 0x0000006000017945 */ /* 0x000fe80003800000 */
[----:B------:R0:W-:Y:S01]  /*c590*/  @!P4 STG.E.U8 desc[UR36][R8.64+0xe8], R3 ;  /* 0x0000e8030800c986 */ /* 0x0001e2000c101124 */
[----:B------:R-:W-:Y:S05]  /*c5a0*/  @P3 BRA `(.L_x_531) ;  /* 0x00000000000c3947 */ /* 0x000fea0003800000 */
[----:B------:R-:W0:Y:S02]  /*c5b0*/  LDG.E.U8 R16, desc[UR36][R22.64+0xe9] ;  /* 0x0000e92416107981 */ /* 0x000e24000c1e1100 */
[----:B0-----:R-:W-:-:S05]  /*c5c0*/  PRMT R3, R16, 0x8880, RZ ;  /* 0x0000888010037816 */ /* 0x001fca00000000ff */
[----:B------:R-:W-:-:S07]  /*c5d0*/  IMAD R2, R3, R18, RZ ;  /* 0x0000001203027224 */ /* 0x000fce00078e02ff */
.L_x_531:
[----:B------:R-:W-:Y:S05]  /*c5e0*/  BSYNC B1 ;  /* 0x0000000000017941 */ /* 0x000fea0003800000 */
.L_x_530:
[----:B------:R-:W-:Y:S01]  /*c5f0*/  @!P3 IMAD R143, R143, R17, R2 ;  /* 0x000000118f8fb224 */ /* 0x000fe200078e0202 */
[----:B------:R-:W-:Y:S04]  /*c600*/  BSSY B1, `(.L_x_532) ;  /* 0x0000006000017945 */ /* 0x000fe80003800000 */
[----:B------:R0:W-:Y:S01]  /*c610*/  @!P3 STG.E.U8 desc[UR36][R8.64+0xe9], R143 ;  /* 0x0000e98f0800b986 */ /* 0x0001e2000c101124 */
[----:B------:R-:W-:Y:S05]  /*c620*/  @P5 BRA `(.L_x_533) ;  /* 0x00000000000c5947 */ /* 0x000fea0003800000 */
[----:B------:R-:W0:Y:S02]  /*c630*/  LDG.E.U8 R16, desc[UR36][R4.64+0xf0] ;  /* 0x0000f02404107981 */ /* 0x000e24000c1e1100 */
[----:B0-----:R-:W-:-:S05]  /*c640*/  PRMT R3, R16, 0x8880, RZ ;  /* 0x0000888010037816 */ /* 0x001fca00000000ff */
[----:B------:R-:W-:-:S07]  /*c650*/  IMAD R2, R3, R18, RZ ;  /* 0x0000001203027224 */ /* 0x000fce00078e02ff */
.L_x_533:
[----:B------:R-:W-:Y:S05]  /*c660*/  BSYNC B1 ;  /* 0x0000000000017941 */ /* 0x000fea0003800000 */
.L_x_532:
[----:B0-----:R-:W-:Y:S01]  /*c670*/  @!P5 IMAD R3, R144, R17, R2 ;  /* 0x000000119003d224 */ /* 0x001fe200078e0202 */
[----:B------:R-:W-:Y:S04]  /*c680*/  BSSY B1, `(.L_x_534) ;  /* 0x0000006000017945 */ /* 0x000fe80003800000 */
[----:B------:R0:W-:Y:S01]  /*c690*/  @!P5 STG.E.U8 desc[UR36][R6.64+0xf0], R3 ;  /* 0x0000f0030600d986 */ /* 0x0001e2000c101124 */
[----:B------:R-:W-:Y:S05]  /*c6a0*/  @P0 BRA `(.L_x_535) ;  /* 0x00000000000c0947 */ /* 0x000fea0003800000 */
[----:B------:R-:W0:Y:S02]  /*c6b0*/  LDG.E.U8 R16, desc[UR36][R4.64+0xf1] ;  /* 0x0000f12404107981 */ /* 0x000e24000c1e1100 */
[----:B0-----:R-:W-:-:S05]  /*c6c0*/  PRMT R3, R16, 0x8880, RZ ;  /* 0x0000888010037816 */ /* 0x001fca00000000ff */
[----:B------:R-:W-:-:S07]  /*c6d0*/  IMAD R2, R3, R18, RZ ;  /* 0x0000001203027224 */ /* 0x000fce00078e02ff */
.L_x_535:
[----:B------:R-:W-:Y:S05]  /*c6e0*/  BSYNC B1 ;  /* 0x0000000000017941 */ /* 0x000fea0003800000 */
.L_x_534:
[C---:B------:R-:W-:Y:S01]  /*c6f0*/  ISETP.LT.OR P4, PT, R0.reuse, 0xf1, !P1 ;  /* 0x000000f10000780c */ /* 0x040fe20004f81670 */
[----:B------:R-:W-:Y:S01]  /*c700*/  @!P0 IMAD R145, R145, R17, R2 ;  /* 0x0000001191918224 */ /* 0x000fe200078e0202 */
[----:B------:R-:W-:Y:S01]  /*c710*/  BSSY B1, `(.L_x_536) ;  /* 0x000000a000017945 */ /* 0x000fe20003800000 */
[C---:B------:R-:W-:Y:S02]  /*c720*/  ISETP.LT.OR P3, PT, R0.reuse, 0xf2, !P1 ;  /* 0x000000f20000780c */ /* 0x040fe40004f61670 */
        /* <DEDUP_REMOVED lines=8> */
.L_x_537:
[----:B------:R-:W-:Y:S05]  /*c7b0*/  BSYNC B1 ;  /* 0x0000000000017941 */ /* 0x000fea0003800000 */
.L_x_536:
[----:B0-----:R-:W-:Y:S01]  /*c7c0*/  @!P4 IMAD R3, R146, R17, R2 ;  /* 0x000000119203c224 */ /* 0x001fe200078e0202 */
[----:B------:R-:W-:Y:S04]  /*c7d0*/  BSSY B1, `(.L_x_538) ;  /* 0x0000006000017945 */ /* 0x000fe80003800000 */
[----:B------:R0:W-:Y:S01]  /*c7e0*/  @!P4 STG.E.U8 desc[UR36][R8.64+0xf0], R3 ;  /* 0x0000f0030800c986 */ /* 0x0001e2000c101124 */
[----:B------:R-:W-:Y:S05]  /*c7f0*/  @P3 BRA `(.L_x_539) ;  /* 0x00000000000c3947 */ /* 0x000fea0003800000 */
[----:B------:R-:W0:Y:S02]  /*c800*/  LDG.E.U8 R16, desc[UR36][R22.64+0xf1] ;  /* 0x0000f12416107981 */ /* 0x000e24000c1e1100 */
[----:B0-----:R-:W-:-:S05]  /*c810*/  PRMT R3, R16, 0x8880, RZ ;  /* 0x0000888010037816 */ /* 0x001fca00000000ff */
[----:B------:R-:W-:-:S07]  /*c820*/  IMAD R2, R3, R18, RZ ;  /* 0x0000001203027224 */ /* 0x000fce00078e02ff */
.L_x_539:
[----:B------:R-:W-:Y:S05]  /*c830*/  BSYNC B1 ;  /* 0x0000000000017941 */ /* 0x000fea0003800000 */
.L_x_538:
[----:B------:R-:W-:Y:S01]  /*c840*/  @!P3 IMAD R147, R147, R17, R2 ;  /* 0x000000119393b224 */ /* 0x000fe200078e0202 */
[----:B------:R-:W-:Y:S04]  /*c850*/  BSSY B1, `(.L_x_540) ;  /* 0x0000006000017945 */ /* 0x000fe80003800000 */
[----:B------:R0:W-:Y:S01]  /*c860*/  @!P3 STG.E.U8 desc[UR36][R8.64+0xf1], R147 ;  /* 0x0000f1930800b986 */ /* 0x0001e2000c101124 */
[----:B------:R-:W-:Y:S05]  /*c870*/  @P0 BRA `(.L_x_541) ;  /* 0x00000000000c0947 */ /* 0x000fea0003800000 */
[----:B------:R-:W0:Y:S02]  /*c880*/  LDG.E.U8 R16, desc[UR36][R4.64+0xf8] ;  /* 0x0000f82404107981 */ /* 0x000e24000c1e1100 */
[----:B0-----:R-:W-:-:S05]  /*c890*/  PRMT R3, R16, 0x8880, RZ ;  /* 0x0000888010037816 */ /* 0x001fca00000000ff */
[----:B------:R-:W-:-:S07]  /*c8a0*/  IMAD R2, R3, R18, RZ ;  /* 0x0000001203027224 */ /* 0x000fce00078e02ff */
.L_x_541:
[----:B------:R-:W-:Y:S05]  /*c8b0*/  BSYNC B1 ;  /* 0x0000000000017941 */ /* 0x000fea0003800000 */
.L_x_540:
[----:B0-----:R-:W-:Y:S01]  /*c8c0*/  @!P0 IMAD R3, R148, R17, R2 ;  /* 0x0000001194038224 */ /* 0x001fe200078e0202 */
[----:B------:R-:W-:Y:S04]  /*c8d0*/  BSSY B1, `(.L_x_542) ;  /* 0x0000006000017945 */ /* 0x000fe80003800000 */
[----:B------:R0:W-:Y:S01]  /*c8e0*/  @!P0 STG.E.U8 desc[UR36][R6.64+0xf8], R3 ;  /* 0x0000f80306008986 */ /* 0x0001e2000c101124 */
[----:B------:R-:W-:Y:S05]  /*c8f0*/  @P2 BRA `(.L_x_543) ;  /* 0x00000000000c2947 */ /* 0x000fea0003800000 */
[----:B------:R-:W0:Y:S02]  /*c900*/  LDG.E.U8 R16, desc[UR36][R4.64+0xf9] ;  /* 0x0000f92404107981 */ /* 0x000e24000c1e1100 */
[----:B0-----:R-:W-:-:S05]  /*c910*/  PRMT R3, R16, 0x8880, RZ ;  /* 0x0000888010037816 */ /* 0x001fca00000000ff */
[----:B------:R-:W-:-:S07]  /*c920*/  IMAD R2, R3, R18, RZ ;  /* 0x0000001203027224 */ /* 0x000fce00078e02ff */
.L_x_543:
[----:B------:R-:W-:Y:S05]  /*c930*/  BSYNC B1 ;  /* 0x0000000000017941 */ /* 0x000fea0003800000 */
.L_x_542:
[----:B------:R-:W-:Y:S01]  /*c940*/  @!P2 IMAD R149, R149, R17, R2 ;  /* 0x000000119595a224 */ /* 0x000fe200078e0202 */
[----:B------:R-:W-:Y:S04]  /*c950*/  BSSY B1, `(.L_x_544) ;  /* 0x0000006000017945 */ /* 0x000fe80003800000 */
[----:B------:R0:W-:Y:S01]  /*c960*/  @!P2 STG.E.U8 desc[UR36][R6.64+0xf9], R149 ;  /* 0x0000f9950600a986 */ /* 0x0001e2000c101124 */
[----:B------:R-:W-:Y:S05]  /*c970*/  @P5 BRA `(.L_x_545) ;  /* 0x00000000000c5947 */ /* 0x000fea0003800000 */
[----:B------:R-:W0:Y:S02]  /*c980*/  LDG.E.U8 R16, desc[UR36][R22.64+0xf8] ;  /* 0x0000f82416107981 */ /* 0x000e24000c1e1100 */
[----:B0-----:R-:W-:-:S05]  /*c990*/  PRMT R3, R16, 0x8880, RZ ;  /* 0x0000888010037816 */ /* 0x001fca00000000ff */
[----:B------:R-:W-:-:S07]  /*c9a0*/  IMAD R2, R3, R18, RZ ;  /* 0x0000001203027224 */ /* 0x000fce00078e02ff */
.L_x_545:
[----:B------:R-:W-:Y:S05]  /*c9b0*/  BSYNC B1 ;  /* 0x0000000000017941 */ /* 0x000fea0003800000 */
.L_x_544:
[----:B0-----:R-:W-:Y:S01]  /*c9c0*/  @!P5 IMAD R3, R150, R17, R2 ;  /* 0x000000119603d224 */ /* 0x001fe200078e0202 */
[----:B------:R-:W-:Y:S01]  /*c9d0*/  ISETP.LT.OR P1, PT, R0, 0xfa, !P1 ;  /* 0x000000fa0000780c */ /* 0x000fe20004f21670 */
[----:B------:R-:W-:Y:S03]  /*c9e0*/  BSSY B1, `(.L_x_546) ;  /* 0x0000006000017945 */ /* 0x000fe60003800000 */
[----:B------:R0:W-:Y:S09]  /*c9f0*/  @!P5 STG.E.U8 desc[UR36][R8.64+0xf8], R3 ;  /* 0x0000f8030800d986 */ /* 0x0001f2000c101124 */
[----:B------:R-:W-:Y:S05]  /*ca00*/  @P1 BRA `(.L_x_547) ;  /* 0x00000000000c1947 */ /* 0x000fea0003800000 */
[----:B------:R-:W0:Y:S02]  /*ca10*/  LDG.E.U8 R16, desc[UR36][R22.64+0xf9] ;  /* 0x0000f92416107981 */ /* 0x000e24000c1e1100 */
[----:B0-----:R-:W-:-:S05]  /*ca20*/  PRMT R3, R16, 0x8880, RZ ;  /* 0x0000888010037816 */ /* 0x001fca00000000ff */
[----:B------:R-:W-:-:S07]  /*ca30*/  IMAD R2, R3, R18, RZ ;  /* 0x0000001203027224 */ /* 0x000fce00078e02ff */
.L_x_547:
[----:B------:R-:W-:Y:S05]  /*ca40*/  BSYNC B1 ;  /* 0x0000000000017941 */ /* 0x000fea0003800000 */
.L_x_546:
[----:B------:R-:W-:Y:S01]  /*ca50*/  IMAD R151, R151, R17, R2 ;  /* 0x0000001197977224 */ /* 0x000fe200078e0202 */
[----:B------:R-:W-:Y:S06]  /*ca60*/  @P1 BRA `(.L_x_548) ;  /* 0x0000003800181947 */ /* 0x000fec0003800000 */
[----:B------:R0:W-:Y:S01]  /*ca70*/  STG.E.U8 desc[UR36][R8.64+0xf9], R151 ;  /* 0x0000f99708007986 */ /* 0x0001e2000c101124 */
[----:B------:R-:W-:Y:S05]  /*ca80*/  BRA `(.L_x_548) ;  /* 0x0000003800107947 */ /* 0x000fea0003800000 */
.L_x_35:
[----:B------:R-:W2:Y:S04]  /*ca90*/  LDL.LU R2, [R1] ;  /* 0x0000000001027983 */ /* 0x000ea80000300800 */
[----:B------:R-:W3:Y:S04]  /*caa0*/  LDL.LU R3, [R1+0x14] ;  /* 0x0000140001037983 */ /* 0x000ee80000300800 */
[----:B------:R-:W4:Y:S04]  /*cab0*/  LDL.LU R13, [R1+0x94] ;  /* 0x00009400010d7983 */ /* 0x000f280000300800 */
[----:B------:R-:W5:Y:S04]  /*cac0*/  LDL.LU R15, [R1+0x98] ;  /* 0x00009800010f7983 */ /* 0x000f680000300800 */
        /* <DEDUP_REMOVED lines=61> */
[----:B------:R-:W5:Y:S01]  /*cea0*/  LDL.LU R176, [R1+0x194] ;  /* 0x0001940001b07983 */ /* 0x000f620000300800 */
[----:B------:R-:W-:-:S03]  /*ceb0*/  ISETP.GE.AND P2, PT, R154, 0x1, PT ;  /* 0x000000019a00780c */ /* 0x000fc60003f46270 */
[----:B------:R-:W5:Y:S04]  /*cec0*/  LDL.LU R175, [R1+0x198] ;  /* 0x0001980001af7983 */ /* 0x000f680000300800 */
[----:B------:R-:W5:Y:S04]  /*ced0*/  LDL.LU R174, [R1+0x19c] ;  /* 0x00019c0001ae7983 */ /* 0x000f680000300800 */
[----:B------:R-:W5:Y:S04]  /*cee0*/  LDL.LU R173, [R1+0x1a0] ;  /* 0x0001a00001ad7983 */ /* 0x000f680000300800 */
[----:B------:R-:W5:Y:S01]  /*cef0*/  LDL.LU R172, [R1+0x1a4] ;  /* 0x0001a40001ac7983 */ /* 0x000f620000300800 */
[----:B------:R-:W-:-:S03]  /*cf00*/  ISETP.LT.OR P0, PT, R0, 0x1, !P2 ;  /* 0x000000010000780c */ /* 0x000fc60005701670 */
        /* <DEDUP_REMOVED lines=13> */
[----:B--2---:R-:W-:-:S03]  /*cfe0*/  @!P0 IMAD R2, R2, R17, RZ ;  /* 0x0000001102028224 */ /* 0x004fc600078e02ff */
[----:B------:R-:W2:Y:S04]  /*cff0*/  LDL.LU R158, [R1+0x1dc] ;  /* 0x0001dc00019e7983 */ /* 0x000ea80000300800 */
        /* <DEDUP_REMOVED lines=8> */
[----:B------:R0:W-:Y:S04]  /*d080*/  @!P0 STG.E.U8 desc[UR36][R4.64], R2 ;  /* 0x0000000204008986 */ /* 0x0001e8000c101124 */
[----:B0-----:R-:W3:Y:S01]  /*d090*/  LDL.LU R2, [R1+0x4] ;  /* 0x0000040001027983 */ /* 0x001ee20000300800 */
[----:B------:R-:W-:-:S02]  /*d0a0*/  ISETP.LT.OR P0, PT, R0, 0x2, !P2 ;  /* 0x000000020000780c */ /* 0x000fc40005701670 */
[----:B------:R-:W-:-:S11]  /*d0b0*/  ISETP.GE.AND P1, PT, R154, 0x9, PT ;  /* 0x000000099a00780c */ /* 0x000fd60003f26270 */
[----:B---3--:R-:W-:-:S05]  /*d0c0*/  @!P0 IMAD R2, R2, R17, RZ ;  /* 0x0000001102028224 */ /* 0x008fca00078e02ff */
[----:B------:R0:W-:Y:S04]  /*d0d0*/  @!P0 STG.E.U8 desc[UR36][R4.64+0x1], R2 ;  /* 0x0000010204008986 */ /* 0x0001e8000c101124 */
[----:B0-----:R-:W3:Y:S01]  /*d0e0*/  LDL.LU R2, [R1+0x8] ;  /* 0x0000080001027983 */ /* 0x001ee20000300800 */
[----:B------:R-:W-:-:S13]  /*d0f0*/  ISETP.LT.OR P0, PT, R0, 0x1, !P1 ;  /* 0x000000010000780c */ /* 0x000fda0004f01670 */
[----:B---3--:R-:W-:-:S05]  /*d100*/  @!P0 IMAD R2, R2, R17, RZ ;  /* 0x0000001102028224 */ /* 0x008fca00078e02ff */
[----:B------:R0:W-:Y:S04]  /*d110*/  @!P0 STG.E.U8 desc[UR36][R10.64], R2 ;  /* 0x000000020a008986 */ /* 0x0001e8000c101124 */
[----:B0-----:R-:W3:Y:S01]  /*d120*/  LDL.LU R2, [R1+0xc] ;  /* 0x00000c0001027983 */ /* 0x001ee20000300800 */
[C---:B------:R-:W-:Y:S02]  /*d130*/  ISETP.LT.OR P0, PT, R0.reuse, 0x2, !P1 ;  /* 0x000000020000780c */ /* 0x040fe40004f01670 */
[C---:B------:R-:W-:Y:S02]  /*d140*/  ISETP.LT.OR P4, PT, R0.reuse, 0x9, !P2 ;  /* 0x000000090000780c */ /* 0x040fe40005781670 */
[C---:B------:R-:W-:Y:S02]  /*d150*/  ISETP.LT.OR P3, PT, R0.reuse, 0xa, !P2 ;  /* 0x0000000a0000780c */ /* 0x040fe40005761670 */
[----:B------:R-:W-:-:S07]  /*d160*/  ISETP.LT.OR P5, PT, R0, 0x9, !P1 ;  /* 0x000000090000780c */ /* 0x000fce0004fa1670 */
[----:B---3--:R-:W-:-:S05]  /*d170*/  @!P0 IMAD R2, R2, R17, RZ ;  /* 0x0000001102028224 */ /* 0x008fca00078e02ff */
[----:B------:R0:W-:Y:S04]  /*d180*/  @!P0 STG.E.U8 desc[UR36][R10.64+0x1], R2 ;  /* 0x000001020a008986 */ /* 0x0001e8000c101124 */
[----:B0-----:R-:W3:Y:S01]  /*d190*/  LDL.LU R2, [R1+0x10] ;  /* 0x0000100001027983 */ /* 0x001ee20000300800 */
[-C--:B------:R-:W-:Y:S01]  /*d1a0*/  @!P3 IMAD R3, R3, R17.reuse, RZ ;  /* 0x000000110303b224 */ /* 0x080fe200078e02ff */
[----:B------:R-:W-:Y:S01]  /*d1b0*/  ISETP.LT.OR P0, PT, R0, 0xa, !P1 ;  /* 0x0000000a0000780c */ /* 0x000fe20004f01670 */
[----:B---3--:R-:W-:-:S05]  /*d1c0*/  @!P4 IMAD R2, R2, R17, RZ ;  /* 0x000000110202c224 */ /* 0x008fca00078e02ff */
[----:B------:R0:W-:Y:S04]  /*d1d0*/  @!P4 STG.E.U8 desc[UR36][R4.64+0x8], R2 ;  /* 0x000008020400c986 */ /* 0x0001e8000c101124 */
[----:B0-----:R-:W3:Y:S01]  /*d1e0*/  LDL.LU R2, [R1+0x18] ;  /* 0x0000180001027983 */ /* 0x001ee20000300800 */
[----:B------:R-:W-:-:S03]  /*d1f0*/  ISETP.LT.OR P4, PT, R0, 0x11, !P2 ;  /* 0x000000110000780c */ /* 0x000fc60005781670 */
[----:B------:R0:W-:Y:S04]  /*d200*/  @!P3 STG.E.U8 desc[UR36][R4.64+0x9], R3 ;  /* 0x000009030400b986 */ /* 0x0001e8000c101124 */
[----:B0-----:R-:W4:Y:S01]  /*d210*/  LDL.LU R3, [R1+0x24] ;  /* 0x0000240001037983 */ /* 0x001f220000300800 */
[----:B---3--:R-:W-:-:S05]  /*d220*/  @!P5 IMAD R2, R2, R17, RZ ;  /* 0x000000110202d224 */ /* 0x008fca00078e02ff */
[----:B------:R0:W-:Y:S04]  /*d230*/  @!P5 STG.E.U8 desc[UR36][R10.64+0x8], R2 ;  /* 0x000008020a00d986 */ /* 0x0001e8000c101124 */
[----:B0-----:R-:W3:Y:S02]  /*d240*/  LDL.LU R2, [R1+0x1c] ;  /* 0x00001c0001027983 */ /* 0x001ee40000300800 */
[----:B---3--:R-:W-:-:S05]  /*d250*/  @!P0 IMAD R2, R2, R17, RZ ;  /* 0x0000001102028224 */ /* 0x008fca00078e02ff */
[----:B------:R0:W-:Y:S04]  /*d260*/  @!P0 STG.E.U8 desc[UR36][R10.64+0x9], R2 ;  /* 0x000009020a008986 */ /* 0x0001e8000c101124 */
[----:B0-----:R-:W3:Y:S01]  /*d270*/  LDL.LU R2, [R1+0x20] ;  /* 0x0000200001027983 */ /* 0x001ee20000300800 */
[C---:B------:R-:W-:Y:S02]  /*d280*/  ISETP.LT.OR P3, PT, R0.reuse, 0x12, !P2 ;  /* 0x000000120000780c */ /* 0x040fe40005761670 */
[----:B------:R-:W-:Y:S01]  /*d290*/  ISETP.LT.OR P5, PT, R0, 0x11, !P1 ;  /* 0x000000110000780c */ /* 0x000fe20004fa1670 */
[----:B---3--:R-:W-:-:S05]  /*d2a0*/  @!P4 IMAD R2, R2, R17, RZ ;  /* 0x000000110202c224 */ /* 0x008fca00078e02ff */
[----:B------:R0:W-:Y:S04]  /*d2b0*/  @!P4 STG.E.U8 desc[UR36][R4.64+0x10], R2 ;  /* 0x000010020400c986 */ /* 0x0001e8000c101124 */
[----:B0-----:R-:W3:Y:S01]  /*d2c0*/  LDL.LU R2, [R1+0x28] ;  /* 0x0000280001027983 */ /* 0x001ee20000300800 */
[----:B----4-:R-:W-:-:S05]  /*d2d0*/  @!P3 IMAD R3, R3, R17, RZ ;  /* 0x000000110303b224 */ /* 0x010fca00078e02ff */
[----:B------:R0:W-:Y:S04]  /*d2e0*/  @!P3 STG.E.U8 desc[UR36][R4.64+0x11], R3 ;  /* 0x000011030400b986 */ /* 0x0001e8000c101124 */
[----:B0-----:R-:W4:Y:S01]  /*d2f0*/  LDL.LU R3, [R1+0x34] ;  /* 0x0000340001037983 */ /* 0x001f220000300800 */
[----:B---3--:R-:W-:-:S05]  /*d300*/  @!P5 IMAD R2, R2, R17, RZ ;  /* 0x000000110202d224 */ /* 0x008fca00078e02ff */
[----:B------:R0:W-:Y:S04]  /*d310*/  @!P5 STG.E.U8 desc[UR36][R10.64+0x10], R2 ;  /* 0x000010020a00d986 */ /* 0x0001e8000c101124 */
[----:B0-----:R-:W3:Y:S01]  /*d320*/  LDL.LU R2, [R1+0x2c] ;  /* 0x00002c0001027983 */ /* 0x001ee20000300800 */
[C---:B------:R-:W-:Y:S02]  /*d330*/  ISETP.LT.OR P0, PT, R0.reuse, 0x12, !P1 ;  /* 0x000000120000780c */ /* 0x040fe40004f01670 */
[----:B------:R-:W-:-:S11]  /*d340*/  ISETP.LT.OR P4, PT, R0, 0x19, !P2 ;  /* 0x000000190000780c */ /* 0x000fd60005781670 */
        /* <DEDUP_REMOVED lines=35> */
[----:B------:R-:W-:-:S13]  /*d580*/  ISETP.LT.OR P5, PT, R0, 0x2a, !P2 ;  /* 0x0000002a0000780c */ /* 0x000fda00057a1670 */
[----:B----4-:R-:W-:-:S05]  /*d590*/  @!P5 IMAD R3, R3, R17, RZ ;  /* 0x000000110303d224 */ /* 0x010fca00078e02ff */
[----:B------:R-:W-:Y:S01]  /*d5a0*/  @!P5 STG.E.U8 desc[UR36][R4.64+0x29], R3 ;  /* 0x000029030400d986 */ /* 0x000fe2000c101124 */
[----:B---3--:R-:W-:-:S05]  /*d5b0*/  @!P4 IMAD R2, R2, R17, RZ ;  /* 0x000000110202c224 */ /* 0x008fca00078e02ff */
[----:B------:R0:W-:Y:S04]  /*d5c0*/  @!P4 STG.E.U8 desc[UR36][R4.64+0x28], R2 ;  /* 0x000028020400c986 */ /* 0x0001e8000c101124 */
[----:B0-----:R-:W3:Y:S04]  /*d5d0*/  LDL.LU R2, [R1+0x58] ;  /* 0x0000580001027983 */ /* 0x001ee80000300800 */
[----:B------:R-:W4:Y:S01]  /*d5e0*/  LDL.LU R3, [R1+0x5c] ;  /* 0x00005c0001037983 */ /* 0x000f220000300800 */
[C---:B------:R-:W-:Y:S02]  /*d5f0*/  ISETP.LT.OR P0, PT, R0.reuse, 0x29, !P1 ;  /* 0x000000290000780c */ /* 0x040fe40004f01670 */
[----:B------:R-:W-:-:S11]  /*d600*/  ISETP.LT.OR P3, PT, R0, 0x2a, !P1 ;  /* 0x0000002a0000780c */ /* 0x000fd60004f61670 */
[----:B---3--:R-:W-:-:S05]  /*d610*/  @!P0 IMAD R2, R2, R17, RZ ;  /* 0x0000001102028224 */ /* 0x008fca00078e02ff */
[----:B------:R0:W-:Y:S04]  /*d620*/  @!P0 STG.E.U8 desc[UR36][R10.64+0x28], R2 ;  /* 0x000028020a008986 */ /* 0x0001e8000c101124 */
[----:B0-----:R-:W3:Y:S01]  /*d630*/  LDL.LU R2, [R1+0x60] ;  /* 0x0000600001027983 */ /* 0x001ee20000300800 */
[----:B----4-:R-:W-:-:S05]  /*d640*/  @!P3 IMAD R3, R3, R17, RZ ;  /* 0x000000110303b224 */ /* 0x010fca00078e02ff */
[----:B------:R0:W-:Y:S04]  /*d650*/  @!P3 STG.E.U8 desc[UR36][R10.64+0x29], R3 ;  /* 0x000029030a00b986 */ /* 0x0001e8000c101124 */
[----:B0-----:R-:W4:Y:S01]  /*d660*/  LDL.LU R3, [R1+0x64] ;  /* 0x0000640001037983 */ /* 0x001f220000300800 */
        /* <DEDUP_REMOVED lines=49> */
[C---:B------:R-:W-:Y:S02]  /*d980*/  ISETP.LT.OR P5, PT, R0.reuse, 0x4a, !P2 ;  /* 0x0000004a0000780c */ /* 0x040fe400057a1670 */
[C---:B------:R-:W-:Y:S02]  /*d990*/  ISETP.LT.OR P0, PT, R0.reuse, 0x49, !P1 ;  /* 0x000000490000780c */ /* 0x040fe40004f01670 */
[----:B------:R-:W-:-:S09]  /*d9a0*/  ISETP.LT.OR P3, PT, R0, 0x4a, !P1 ;  /* 0x0000004a0000780c */ /* 0x000fd20004f61670 */
[-C--:B------:R-:W-:Y:S02]  /*d9b0*/  @!P5 IMAD R13, R13, R17.reuse, RZ ;  /* 0x000000110d0dd224 */ /* 0x080fe400078e02ff */
[-C--:B-----5:R-:W-:Y:S02]  /*d9c0*/  @!P0 IMAD R15, R15, R17.reuse, RZ ;  /* 0x000000110f0f8224 */ /* 0x0a0fe400078e02ff */
[----:B------:R-:W-:Y:S01]  /*d9d0*/  @!P3 IMAD R21, R21, R17, RZ ;  /* 0x000000111515b224 */ /* 0x000fe200078e02ff */
[----:B------:R0:W-:Y:S01]  /*d9e0*/  @!P5 STG.E.U8 desc[UR36][R4.64+0x49], R13 ;  /* 0x0000490d0400d986 */ /* 0x0001e2000c101124 */
[----:B------:R-:W-:-:S13]  /*d9f0*/  ISETP.LT.OR P5, PT, R0, 0x52, !P2 ;  /* 0x000000520000780c */ /* 0x000fda00057a1670 */
[-C--:B------:R-:W-:Y:S02]  /*da00*/  @!P5 IMAD R23, R23, R17.reuse, RZ ;  /* 0x000000111717d224 */ /* 0x080fe400078e02ff */
[----:B---3--:R-:W-:-:S05]  /*da10*/  @!P4 IMAD R2, R2, R17, RZ ;  /* 0x000000110202c224 */ /* 0x008fca00078e02ff */
[----:B------:R-:W-:Y:S01]  /*da20*/  @!P4 STG.E.U8 desc[UR36][R4.64+0x48], R2 ;  /* 0x000048020400c986 */ /* 0x000fe2000c101124 */
[----:B------:R-:W-:-:S03]  /*da30*/  ISETP.LT.OR P4, PT, R0, 0x51, !P2 ;  /* 0x000000510000780c */ /* 0x000fc60005781670 */
[----:B------:R1:W-:Y:S01]  /*da40*/  @!P0 STG.E.U8 desc[UR36][R10.64+0x48], R15 ;  /* 0x0000480f0a008986 */ /* 0x0003e2000c101124 */
[----:B------:R-:W-:-:S03]  /*da50*/  ISETP.LT.OR P0, PT, R0, 0x51, !P1 ;  /* 0x000000510000780c */ /* 0x000fc60004f01670 */
[----:B------:R3:W-:Y:S01]  /*da60*/  @!P3 STG.E.U8 desc[UR36][R10.64+0x49], R21 ;  /* 0x000049150a00b986 */ /* 0x0007e2000c101124 */
[----:B------:R-:W-:-:S05]  /*da70*/  ISETP.LT.OR P3, PT, R0, 0x52, !P1 ;  /* 0x000000520000780c */ /* 0x000fca0004f61670 */
[----:B----4-:R-:W-:-:S05]  /*da80*/  @!P4 IMAD R3, R3, R17, RZ ;  /* 0x000000110303c224 */ /* 0x010fca00078e02ff */
[----:B------:R4:W-:Y:S01]  /*da90*/  @!P4 STG.E.U8 desc[UR36][R4.64+0x50], R3 ;  /* 0x000050030400c986 */ /* 0x0009e2000c101124 */
[----:B------:R-:W-:Y:S01]  /*daa0*/  ISETP.LT.OR P4, PT, R0, 0x59, !P2 ;  /* 0x000000590000780c */ /* 0x000fe20005781670 */
[-C--:B0-----:R-:W-:Y:S02]  /*dab0*/  @!P0 IMAD R13, R235, R17.reuse, RZ ;  /* 0x00000011eb0d8224 */ /* 0x081fe400078e02ff */
[----:B------:R0:W-:Y:S01]  /*dac0*/  @!P5 STG.E.U8 desc[UR36][R4.64+0x51], R23 ;  /* 0x000051170400d986 */ /* 0x0001e2000c101124 */
[----:B-1----:R-:W-:Y:S01]  /*dad0*/  @!P3 IMAD R15, R234, R17, RZ ;  /* 0x00000011ea0fb224 */ /* 0x002fe200078e02ff */
[C---:B------:R-:W-:Y:S02]  /*dae0*/  ISETP.LT.OR P5, PT, R0.reuse, 0x5a, !P2 ;  /* 0x0000005a0000780c */ /* 0x040fe400057a1670 */
[----:B------:R1:W-:Y:S01]  /*daf0*/  @!P0 STG.E.U8 desc[UR36][R10.64+0x50], R13 ;  /* 0x0000500d0a008986 */ /* 0x0003e2000c101124 */
[----:B------:R-:W-:-:S05]  /*db00*/  ISETP.LT.OR P0, PT, R0, 0x59, !P1 ;  /* 0x000000590000780c */ /* 0x000fca0004f01670 */
[----:B---3--:R-:W-:Y:S01]  /*db10*/  @!P4 IMAD R21, R233, R17, RZ ;  /* 0x00000011e915c224 */ /* 0x008fe200078e02ff */
[----:B------:R3:W-:Y:S01]  /*db20*/  @!P3 STG.E.U8 desc[UR36][R10.64+0x51], R15 ;  /* 0x0000510f0a00b986 */ /* 0x0007e2000c101124 */
[----:B------:R-:W-:-:S03]  /*db30*/  ISETP.LT.OR P3, PT, R0, 0x5a, !P1 ;  /* 0x0000005a0000780c */ /* 0x000fc60004f61670 */
[----:B------:R5:W-:Y:S01]  /*db40*/  @!P4 STG.E.U8 desc[UR36][R4.64+0x58], R21 ;  /* 0x000058150400c986 */ /* 0x000be2000c101124 */
[----:B------:R-:W-:Y:S01]  /*db50*/  ISETP.LT.OR P4, PT, R0, 0x61, !P2 ;  /* 0x000000610000780c */ /* 0x000fe20005781670 */
[-C--:B----4-:R-:W-:Y:S02]  /*db60*/  @!P5 IMAD R3, R232, R17.reuse, RZ ;  /* 0x00000011e803d224 */ /* 0x090fe400078e02ff */
[----:B0-----:R-:W-:-:S03]  /*db70*/  @!P0 IMAD R23, R231, R17, RZ ;  /* 0x00000011e7178224 */ /* 0x001fc600078e02ff */
[----:B------:R0:W-:Y:S01]  /*db80*/  @!P5 STG.E.U8 desc[UR36][R4.64+0x59], R3 ;  /* 0x000059030400d986 */ /* 0x0001e2000c101124 */
[----:B------:R-:W-:Y:S02]  /*db90*/  ISETP.LT.OR P5, PT, R0, 0x62, !P2 ;  /* 0x000000620000780c */ /* 0x000fe400057a1670 */
[-C--:B-1----:R-:W-:Y:S01]  /*dba0*/  @!P3 IMAD R13, R230, R17.reuse, RZ ;  /* 0x00000011e60db224 */ /* 0x082fe200078e02ff */
[----:B------:R1:W-:Y:S01]  /*dbb0*/  @!P0 STG.E.U8 desc[UR36][R10.64+0x58], R23 ;  /* 0x000058170a008986 */ /* 0x0003e2000c101124 */
[C---:B------:R-:W-:Y:S02]  /*dbc0*/  ISETP.LT.OR P0, PT, R0.reuse, 0x61, !P1 ;  /* 0x000000610000780c */ /* 0x040fe40004f01670 */
[----:B---3--:R-:W-:Y:S01]  /*dbd0*/  @!P4 IMAD R15, R229, R17, RZ ;  /* 0x00000011e50fc224 */ /* 0x008fe200078e02ff */
[----:B------:R3:W-:Y:S01]  /*dbe0*/  @!P3 STG.E.U8 desc[UR36][R10.64+0x59], R13 ;  /* 0x0000590d0a00b986 */ /* 0x0007e2000c101124 */
[----:B------:R-:W-:-:S03]  /*dbf0*/  ISETP.LT.OR P3, PT, R0, 0x62, !P1 ;  /* 0x000000620000780c */ /* 0x000fc60004f61670 */
[----:B------:R4:W-:Y:S01]  /*dc00*/  @!P4 STG.E.U8 desc[UR36][R4.64+0x60], R15 ;  /* 0x0000600f0400c986 */ /* 0x0009e2000c101124 */
[----:B------:R-:W-:Y:S01]  /*dc10*/  ISETP.LT.OR P4, PT, R0, 0x69, !P2 ;  /* 0x000000690000780c */ /* 0x000fe20005781670 */
[----:B-----5:R-:W-:-:S04]  /*dc20*/  @!P5 IMAD R21, R228, R17, RZ ;  /* 0x00000011e415d224 */ /* 0x020fc800078e02ff */
[-C--:B0-----:R-:W-:Y:S01]  /*dc30*/  @!P0 IMAD R3, R227, R17.reuse, RZ ;  /* 0x00000011e3038224 */ /* 0x081fe200078e02ff */
        /* <DEDUP_REMOVED lines=10> */
[----:B----4-:R-:W-:-:S04]  /*dce0*/  @!P5 IMAD R15, R224, R17, RZ ;  /* 0x00000011e00fd224 */ /* 0x010fc800078e02ff */
        /* <DEDUP_REMOVED lines=195> */
[-C--:B--2---:R-:W-:Y:S01]  /*e920*/  @!P3 IMAD R21, R158, R17.reuse, RZ ;  /* 0x000000119e15b224 */ /* 0x084fe200078e02ff */
[----:B------:R2:W-:Y:S01]  /*e930*/  @!P0 STG.E.U8 desc[UR36][R10.64+0xe8], R15 ;  /* 0x0000e80f0a008986 */ /* 0x0005e2000c101124 */
[C---:B------:R-:W-:Y:S02]  /*e940*/  ISETP.LT.OR P0, PT, R0.reuse, 0xf1, !P1 ;  /* 0x000000f10000780c */ /* 0x040fe40004f01670 */
[----:B-1----:R-:W-:Y:S01]  /*e950*/  @!P4 IMAD R3, R157, R17, RZ ;  /* 0x000000119d03c224 */ /* 0x002fe200078e02ff */
[----:B------:R1:W-:Y:S01]  /*e960*/  @!P3 STG.E.U8 desc[UR36][R10.64+0xe9], R21 ;  /* 0x0000e9150a00b986 */ /* 0x0003e2000c101124 */
[----:B------:R-:W-:-:S03]  /*e970*/  ISETP.LT.OR P3, PT, R0, 0xf2, !P1 ;  /* 0x000000f20000780c */ /* 0x000fc60004f61670 */
[----:B------:R4:W-:Y:S01]  /*e980*/  @!P4 STG.E.U8 desc[UR36][R4.64+0xf0], R3 ;  /* 0x0000f0030400c986 */ /* 0x0009e2000c101124 */
[----:B------:R-:W-:Y:S01]  /*e990*/  ISETP.LT.OR P4, PT, R0, 0xf9, !P2 ;  /* 0x000000f90000780c */ /* 0x000fe20005781670 */
[----:B---3--:R-:W-:-:S04]  /*e9a0*/  @!P5 IMAD R23, R156, R17, RZ ;  /* 0x000000119c17d224 */ /* 0x008fc800078e02ff */
[-C--:B0-----:R-:W-:Y:S01]  /*e9b0*/  @!P0 IMAD R13, R153, R17.reuse, RZ ;  /* 0x00000011990d8224 */ /* 0x081fe200078e02ff */
[----:B------:R0:W-:Y:S01]  /*e9c0*/  @!P5 STG.E.U8 desc[UR36][R4.64+0xf1], R23 ;  /* 0x0000f1170400d986 */ /* 0x0001e2000c101124 */
[----:B------:R-:W-:Y:S02]  /*e9d0*/  ISETP.LT.OR P2, PT, R0, 0xfa, !P2 ;  /* 0x000000fa0000780c */ /* 0x000fe40005741670 */
[-C--:B--2---:R-:W-:Y:S01]  /*e9e0*/  @!P3 IMAD R15, R152, R17.reuse, RZ ;  /* 0x00000011980fb224 */ /* 0x084fe200078e02ff */
[----:B------:R2:W-:Y:S01]  /*e9f0*/  @!P0 STG.E.U8 desc[UR36][R10.64+0xf0], R13 ;  /* 0x0000f00d0a008986 */ /* 0x0005e2000c101124 */
[----:B------:R-:W-:Y:S02]  /*ea00*/  ISETP.GE.AND P0, PT, R154, 0x81, PT ;  /* 0x000000819a00780c */ /* 0x000fe40003f06270 */
[----:B-1----:R-:W-:Y:S01]  /*ea10*/  @!P4 IMAD R21, R22, R17, RZ ;  /* 0x000000111615c224 */ /* 0x002fe200078e02ff */
[C---:B------:R-:W-:Y:S01]  /*ea20*/  ISETP.LT.OR P5, PT, R0.reuse, 0xf9, !P1 ;  /* 0x000000f90000780c */ /* 0x040fe20004fa1670 */
[----:B------:R1:W-:Y:S01]  /*ea30*/  @!P3 STG.E.U8 desc[UR36][R10.64+0xf1], R15 ;  /* 0x0000f10f0a00b986 */ /* 0x0003e2000c101124 */
[----:B------:R-:W-:-:S02]  /*ea40*/  ISETP.LT.OR P1, PT, R0, 0xfa, !P1 ;  /* 0x000000fa0000780c */ /* 0x000fc40004f21670 */
[C---:B------:R-:W-:Y:S01]  /*ea50*/  ISETP.LT.OR P3, PT, R0.reuse, 0x1, !P0 ;  /* 0x000000010000780c */ /* 0x040fe20004761670 */
[----:B------:R-:W-:Y:S01]  /*ea60*/  @!P4 STG.E.U8 desc[UR36][R4.64+0xf8], R21 ;  /* 0x0000f8150400c986 */ /* 0x000fe2000c101124 */
[----:B------:R-:W-:Y:S01]  /*ea70*/  ISETP.LT.OR P4, PT, R0, 0x2, !P0 ;  /* 0x000000020000780c */ /* 0x000fe20004781670 */
[----:B----4-:R-:W-:-:S05]  /*ea80*/  @!P2 IMAD R3, R20, R17, RZ ;  /* 0x000000111403a224 */ /* 0x010fca00078e02ff */
[----:B------:R3:W-:Y:S01]  /*ea90*/  @!P2 STG.E.U8 desc[UR36][R4.64+0xf9], R3 ;  /* 0x0000f9030400a986 */ /* 0x0007e2000c101124 */
[-C--:B0-----:R-:W-:Y:S02]  /*eaa0*/  @!P5 IMAD R23, R14, R17.reuse, RZ ;  /* 0x000000110e17d224 */ /* 0x081fe400078e02ff */
[-C--:B--2---:R-:W-:Y:S01]  /*eab0*/  @!P1 IMAD R13, R12, R17.reuse, RZ ;  /* 0x000000110c0d9224 */ /* 0x084fe200078e02ff */
[----:B------:R-:W-:Y:S01]  /*eac0*/  ISETP.GE.AND P2, PT, R154, 0x89, PT ;  /* 0x000000899a00780c */ /* 0x000fe20003f46270 */
[-C--:B-1----:R-:W-:Y:S02]  /*ead0*/  @!P3 IMAD R15, R24, R17.reuse, RZ ;  /* 0x00000011180fb224 */ /* 0x082fe400078e02ff */
[----:B------:R-:W-:Y:S01]  /*eae0*/  @!P4 IMAD R25, R25, R17, RZ ;  /* 0x000000111919c224 */ /* 0x000fe200078e02ff */
[----:B------:R-:W-:Y:S01]  /*eaf0*/  @!P5 STG.E.U8 desc[UR36][R10.64+0xf8], R23 ;  /* 0x0000f8170a00d986 */ /* 0x000fe2000c101124 */
[----:B------:R-:W-:-:S03]  /*eb00*/  ISETP.LT.OR P5, PT, R0, 0x1, !P2 ;  /* 0x000000010000780c */ /* 0x000fc600057a1670 */
[----:B------:R-:W-:Y:S01]  /*eb10*/  @!P1 STG.E.U8 desc[UR36][R10.64+0xf9], R13 ;  /* 0x0000f90d0a009986 */ /* 0x000fe2000c101124 */
[----:B------:R-:W-:-:S03]  /*eb20*/  ISETP.LT.OR P1, PT, R0, 0x2, !P2 ;  /* 0x000000020000780c */ /* 0x000fc60005721670 */
[----:B------:R-:W-:Y:S01]  /*eb30*/  @!P3 STG.E.U8 desc[UR36][R6.64], R15 ;  /* 0x0000000f0600b986 */ /* 0x000fe2000c101124 */
[----:B------:R-:W-:-:S03]  /*eb40*/  ISETP.LT.OR P3, PT, R0, 0x9, !P0 ;  /* 0x000000090000780c */ /* 0x000fc60004761670 */
[----:B------:R-:W-:Y:S01]  /*eb50*/  @!P4 STG.E.U8 desc[UR36][R6.64+0x1], R25 ;  /* 0x000001190600c986 */ /* 0x000fe2000c101124 */
[----:B------:R-:W-:Y:S01]  /*eb60*/  ISETP.LT.OR P4, PT, R0, 0xa, !P0 ;  /* 0x0000000a0000780c */ /* 0x000fe20004781670 */
[----:B---3--:R-:W-:-:S04]  /*eb70*/  @!P5 IMAD R3, R26, R17, RZ ;  /* 0x000000111a03d224 */ /* 0x008fc800078e02ff */
[----:B------:R-:W-:-:S04]  /*eb80*/  @!P1 IMAD R27, R27, R17, RZ ;  /* 0x000000111b1b9224 */ /* 0x000fc800078e02ff */
[-C--:B------:R-:W-:Y:S01]  /*eb90*/  @!P3 IMAD R5, R28, R17.reuse, RZ ;  /* 0x000000111c05b224 */ /* 0x080fe200078e02ff */
[----:B------:R0:W-:Y:S03]  /*eba0*/  @!P5 STG.E.U8 desc[UR36][R8.64], R3 ;  /* 0x000000030800d986 */ /* 0x0001e6000c101124 */
[----:B------:R-:W-:Y:S01]  /*ebb0*/  @!P4 IMAD R29, R29, R17, RZ ;  /* 0x000000111d1dc224 */ /* 0x000fe200078e02ff */
[----:B------:R-:W-:Y:S01]  /*ebc0*/  @!P1 STG.E.U8 desc[UR36][R8.64+0x1], R27 ;  /* 0x0000011b08009986 */ /* 0x000fe2000c101124 */
[C---:B------:R-:W-:Y:S02]  /*ebd0*/  ISETP.LT.OR P5, PT, R0.reuse, 0x9, !P2 ;  /* 0x000000090000780c */ /* 0x040fe400057a1670 */
[C---:B------:R-:W-:Y:S01]  /*ebe0*/  ISETP.LT.OR P1, PT, R0.reuse, 0xa, !P2 ;  /* 0x0000000a0000780c */ /* 0x040fe20005721670 */
[----:B------:R-:W-:Y:S01]  /*ebf0*/  @!P3 STG.E.U8 desc[UR36][R6.64+0x8], R5 ;  /* 0x000008050600b986 */ /* 0x000fe2000c101124 */
[----:B------:R-:W-:-:S03]  /*ec00*/  ISETP.LT.OR P3, PT, R0, 0x11, !P0 ;  /* 0x000000110000780c */ /* 0x000fc60004761670 */
[----:B------:R-:W-:Y:S01]  /*ec10*/  @!P4 STG.E.U8 desc[UR36][R6.64+0x9], R29 ;  /* 0x0000091d0600c986 */ /* 0x000fe2000c101124 */
[----:B------:R-:W-:-:S05]  /*ec20*/  ISETP.LT.OR P4, PT, R0, 0x12, !P0 ;  /* 0x000000120000780c */ /* 0x000fca0004781670 */
[-C--:B0-----:R-:W-:Y:S02]  /*ec30*/  @!P5 IMAD R3, R30, R17.reuse, RZ ;  /* 0x000000111e03d224 */ /* 0x081fe400078e02ff */
[-C--:B------:R-:W-:Y:S02]  /*ec40*/  @!P1 IMAD R31, R31, R17.reuse, RZ ;  /* 0x000000111f1f9224 */ /* 0x080fe400078e02ff */
[-C--:B------:R-:W-:Y:S01]  /*ec50*/  @!P3 IMAD R11, R32, R17.reuse, RZ ;  /* 0x00000011200bb224 */ /* 0x080fe200078e02ff */
[----:B------:R0:W-:Y:S03]  /*ec60*/  @!P5 STG.E.U8 desc[UR36][R8.64+0x8], R3 ;  /* 0x000008030800d986 */ /* 0x0001e6000c101124 */
[----:B------:R-:W-:Y:S01]  /*ec70*/  @!P4 IMAD R33, R33, R17, RZ ;  /* 0x000000112121c224 */ /* 0x000fe200078e02ff */
[----:B------:R-:W-:Y:S01]  /*ec80*/  @!P1 STG.E.U8 desc[UR36][R8.64+0x9], R31 ;  /* 0x0000091f08009986 */ /* 0x000fe2000c101124 */
[----:B------:R-:W-:-:S02]  /*ec90*/  ISETP.LT.OR P5, PT, R0, 0x11, !P2 ;  /* 0x000000110000780c */ /* 0x000fc400057a1670 */
        /* <DEDUP_REMOVED lines=301> */
[----:B------:R1:W-:Y:S01]  /*ff70*/  @!P3 STG.E.U8 desc[UR36][R6.64+0xd8], R5 ;  /* 0x0000d8050600b986 */ /* 0x0003e2000c101124 */
        /* <DEDUP_REMOVED lines=15> */
[-C--:B-1----:R-:W-:Y:S02]  /*10070*/  @!P5 IMAD R5, R138, R17.reuse, RZ ;  /* 0x000000118a05d224 */ /* 0x082fe400078e02ff */
[-C--:B------:R-:W-:Y:S02]  /*10080*/  @!P1 IMAD R139, R139, R17.reuse, RZ ;  /* 0x000000118b8b9224 */ /* 0x080fe400078e02ff */
[-C--:B0-----:R-:W-:Y:S01]  /*10090*/  @!P3 IMAD R3, R140, R17.reuse, RZ ;  /* 0x000000118c03b224 */ /* 0x081fe200078e02ff */
[----:B------:R0:W-:Y:S03]  /*100a0*/  @!P5 STG.E.U8 desc[UR36][R8.64+0xe0], R5 ;  /* 0x0000e0050800d986 */ /* 0x0001e6000c101124 */
[----:B------:R-:W-:Y:S01]  /*100b0*/  @!P4 IMAD R141, R141, R17, RZ ;  /* 0x000000118d8dc224 */ /* 0x000fe200078e02ff */
[----:B------:R-:W-:Y:S01]  /*100c0*/  @!P1 STG.E.U8 desc[UR36][R8.64+0xe1], R139 ;  /* 0x0000e18b08009986 */ /* 0x000fe2000c101124 */
[----:B------:R-:W-:-:S03]  /*100d0*/  ISETP.LT.OR P1, PT, R0, 0xe9, !P2 ;  /* 0x000000e90000780c */ /* 0x000fc60005721670 */
[----:B------:R1:W-:Y:S01]  /*100e0*/  @!P3 STG.E.U8 desc[UR36][R6.64+0xe8], R3 ;  /* 0x0000e8030600b986 */ /* 0x0003e2000c101124 */
[----:B------:R-:W-:-:S03]  /*100f0*/  ISETP.LT.OR P3, PT, R0, 0xea, !P2 ;  /* 0x000000ea0000780c */ /* 0x000fc60005761670 */
[----:B------:R-:W-:Y:S01]  /*10100*/  @!P4 STG.E.U8 desc[UR36][R6.64+0xe9], R141 ;  /* 0x0000e98d0600c986 */ /* 0x000fe2000c101124 */
[C---:B------:R-:W-:Y:S02]  /*10110*/  ISETP.LT.OR P4, PT, R0.reuse, 0xf2, !P0 ;  /* 0x000000f20000780c */ /* 0x040fe40004781670 */
[----:B------:R-:W-:-:S03]  /*10120*/  ISETP.LT.OR P5, PT, R0, 0xf1, !P0 ;  /* 0x000000f10000780c */ /* 0x000fc600047a1670 */
[----:B--2---:R-:W-:-:S04]  /*10130*/  @!P1 IMAD R11, R142, R17, RZ ;  /* 0x000000118e0b9224 */ /* 0x004fc800078e02ff */
[----:B------:R-:W-:-:S04]  /*10140*/  @!P3 IMAD R143, R143, R17, RZ ;  /* 0x000000118f8fb224 */ /* 0x000fc800078e02ff */
[-C--:B------:R-:W-:Y:S02]  /*10150*/  @!P4 IMAD R145, R145, R17.reuse, RZ ;  /* 0x000000119191c224 */ /* 0x080fe400078e02ff */
[----:B0-----:R-:W-:Y:S01]  /*10160*/  @!P5 IMAD R5, R144, R17, RZ ;  /* 0x000000119005d224 */ /* 0x001fe200078e02ff */
[----:B------:R0:W-:Y:S01]  /*10170*/  @!P1 STG.E.U8 desc[UR36][R8.64+0xe8], R11 ;  /* 0x0000e80b08009986 */ /* 0x0001e2000c101124 */
[----:B------:R-:W-:-:S03]  /*10180*/  ISETP.LT.OR P1, PT, R0, 0xf1, !P2 ;  /* 0x000000f10000780c */ /* 0x000fc60005721670 */
[----:B------:R-:W-:Y:S01]  /*10190*/  @!P3 STG.E.U8 desc[UR36][R8.64+0xe9], R143 ;  /* 0x0000e98f0800b986 */ /* 0x000fe2000c101124 */
[----:B------:R-:W-:-:S03]  /*101a0*/  ISETP.LT.OR P3, PT, R0, 0xf9, !P0 ;  /* 0x000000f90000780c */ /* 0x000fc60004761670 */
[----:B------:R-:W-:Y:S01]  /*101b0*/  @!P4 STG.E.U8 desc[UR36][R6.64+0xf1], R145 ;  /* 0x0000f1910600c986 */ /* 0x000fe2000c101124 */
[C---:B------:R-:W-:Y:S02]  /*101c0*/  ISETP.LT.OR P4, PT, R0.reuse, 0xf2, !P2 ;  /* 0x000000f20000780c */ /* 0x040fe40005781670 */
[C---:B------:R-:W-:Y:S01]  /*101d0*/  ISETP.LT.OR P0, PT, R0.reuse, 0xfa, !P0 ;  /* 0x000000fa0000780c */ /* 0x040fe20004701670 */
[----:B------:R2:W-:Y:S01]  /*101e0*/  @!P5 STG.E.U8 desc[UR36][R6.64+0xf0], R5 ;  /* 0x0000f0050600d986 */ /* 0x0005e2000c101124 */
[C---:B------:R-:W-:Y:S02]  /*101f0*/  ISETP.LT.OR P5, PT, R0.reuse, 0xf9, !P2 ;  /* 0x000000f90000780c */ /* 0x040fe400057a1670 */
[----:B------:R-:W-:Y:S01]  /*10200*/  ISETP.LT.OR P2, PT, R0, 0xfa, !P2 ;  /* 0x000000fa0000780c */ /* 0x000fe20005741670 */
[-C--:B-1----:R-:W-:Y:S02]  /*10210*/  @!P1 IMAD R3, R146, R17.reuse, RZ ;  /* 0x0000001192039224 */ /* 0x082fe400078e02ff */
[----:B0-----:R-:W-:-:S04]  /*10220*/  @!P3 IMAD R11, R148, R17, RZ ;  /* 0x00000011940bb224 */ /* 0x001fc800078e02ff */
[-C--:B------:R-:W-:Y:S02]  /*10230*/  @!P4 IMAD R147, R147, R17.reuse, RZ ;  /* 0x000000119393c224 */ /* 0x080fe400078e02ff */
[-C--:B------:R-:W-:Y:S02]  /*10240*/  @!P0 IMAD R149, R149, R17.reuse, RZ ;  /* 0x0000001195958224 */ /* 0x080fe400078e02ff */
[-C--:B--2---:R-:W-:Y:S02]  /*10250*/  @!P5 IMAD R5, R150, R17.reuse, RZ ;  /* 0x000000119605d224 */ /* 0x084fe400078e02ff */
[----:B------:R-:W-:Y:S01]  /*10260*/  @!P2 IMAD R151, R151, R17, RZ ;  /* 0x000000119797a224 */ /* 0x000fe200078e02ff */
[----:B------:R0:W-:Y:S04]  /*10270*/  @!P1 STG.E.U8 desc[UR36][R8.64+0xf0], R3 ;  /* 0x0000f00308009986 */ /* 0x0001e8000c101124 */
[----:B------:R0:W-:Y:S04]  /*10280*/  @!P4 STG.E.U8 desc[UR36][R8.64+0xf1], R147 ;  /* 0x0000f1930800c986 */ /* 0x0001e8000c101124 */
[----:B------:R0:W-:Y:S04]  /*10290*/  @!P3 STG.E.U8 desc[UR36][R6.64+0xf8], R11 ;  /* 0x0000f80b0600b986 */ /* 0x0001e8000c101124 */
[----:B------:R0:W-:Y:S04]  /*102a0*/  @!P0 STG.E.U8 desc[UR36][R6.64+0xf9], R149 ;  /* 0x0000f99506008986 */ /* 0x0001e8000c101124 */
[----:B------:R0:W-:Y:S04]  /*102b0*/  @!P5 STG.E.U8 desc[UR36][R8.64+0xf8], R5 ;  /* 0x0000f8050800d986 */ /* 0x0001e8000c101124 */
[----:B------:R0:W-:Y:S02]  /*102c0*/  @!P2 STG.E.U8 desc[UR36][R8.64+0xf9], R151 ;  /* 0x0000f9970800a986 */ /* 0x0001e4000c101124 */
.L_x_548:
[----:B------:R-:W-:Y:S05]  /*102d0*/  BSYNC B0 ;  /* 0x0000000000007941 */ /* 0x000fea0003800000 */
.L_x_34:
[----:B0-----:R-:W2:Y:S04]  /*102e0*/  LDL.LU R3, [R1+0x200] ;  /* 0x0002000001037983 */ /* 0x001ea80000300800 */
[----:B------:R-:W2:Y:S01]  /*102f0*/  LDL.LU R2, [R1+0x204] ;  /* 0x0002040001027983 */ /* 0x000ea20000300800 */
[----:B------:R-:W-:Y:S01]  /*10300*/  ULDC UR4, c[0x0][0xc] ;  /* 0x0000030000047ab9 */ /* 0x000fe20000000800 */
[----:B------:R-:W-:Y:S01]  /*10310*/  ULDC UR5, c[0x0][0x10] ;  /* 0x0000040000057ab9 */ /* 0x000fe20000000800 */
[----:B------:R-:W2:Y:S01]  /*10320*/  LDC R5, c[0x0][0x14] ;  /* 0x00000500ff057b82 */ /* 0x000ea20000000800 */
[----:B------:R-:W-:Y:S01]  /*10330*/  UIMAD.WIDE.U32 UR4, UR4, UR5, URZ ;  /* 0x00000005040472a5 */ /* 0x000fe2000f8e003f */
[----:B------:R-:W-:Y:S01]  /*10340*/  PRMT R0, RZ, 0x7610, R0 ;  /* 0x00007610ff007816 */ /* 0x000fe20000000000 */
[----:B------:R-:W-:Y:S01]  /*10350*/  UMOV UR41, 0xffffffff ;  /* 0xffffffff00297882 */ /* 0x000fe20000000000 */
[----:B------:R-:W-:-:S03]  /*10360*/  UMOV UR43, 0xffffffff ;  /* 0xffffffff002b7882 */ /* 0x000fc60000000000 */
[----:B--2---:R-:W-:-:S04]  /*10370*/  IMAD.WIDE.U32 R2, R5, UR4, R2 ;  /* 0x0000000405027c25 */ /* 0x004fc8000f8e0002 */
[----:B------:R-:W-:Y:S01]  /*10380*/  IMAD R5, R5, UR5, RZ ;  /* 0x0000000505057c24 */ /* 0x000fe2000f8e02ff */
[----:B------:R-:W-:Y:S01]  /*10390*/  ULDC.64 UR4, c[0x0][0x650] ;  /* 0x0001940000047ab9 */ /* 0x000fe20000000a00 */
[----:B-1-3--:R-:W-:Y:S01]  /*103a0*/  IMAD.MOV.U32 R6, RZ, RZ, R2 ;  /* 0x000000ffff067224 */ /* 0x00afe200078e0002 */
[----:B------:R-:W-:Y:S01]  /*103b0*/  ISETP.GE.U32.AND P0, PT, R2, UR4, PT ;  /* 0x0000000402007c0c */ /* 0x000fe2000bf06070 */
[----:B------:R-:W-:-:S05]  /*103c0*/  IMAD.IADD R4, R3, 0x1, R5 ;  /* 0x0000000103047824 */ /* 0x000fca00078e0205 */
[----:B------:R0:W-:Y:S01]  /*103d0*/  STL [R1+0x200], R4 ;  /* 0x0002000401007387 */ /* 0x0001e20000100800 */
[----:B------:R-:W-:-:S03]  /*103e0*/  ISETP.GE.U32.AND.EX P0, PT, R4, UR5, PT, P0 ;  /* 0x0000000504007c0c */ /* 0x000fc6000bf06100 */
[----:B------:R0:W-:Y:S10]  /*103f0*/  STL [R1+0x204], R6 ;  /* 0x0002040601007387 */ /* 0x0001f40000100800 */
[----:B0-----:R-:W-:Y:S05]  /*10400*/  @P0 BRA `(.L_x_549) ;  /* 0x0000000400880947 */ /* 0x001fea0003800000 */
[----:B------:R-:W0:Y:S01]  /*10410*/  S2UR UR6, SR_CTAID.X ;  /* 0x00000000000679c3 */ /* 0x000e220000002500 */
[----:B------:R-:W-:Y:S01]  /*10420*/  ULDC.64 UR12, c[0x0][0x628] ;  /* 0x00018a00000c7ab9 */ /* 0x000fe20000000a00 */
[----:B------:R-:W-:Y:S01]  /*10430*/  ULDC UR4, c[0x0][0x150] ;  /* 0x0000540000047ab9 */ /* 0x000fe20000000800 */
[----:B------:R-:W-:Y:S01]  /*10440*/  ISETP.NE.U32.AND P0, PT, RZ, UR12, PT ;  /* 0x0000000cff007c0c */ /* 0x000fe2000bf05070 */
[----:B------:R-:W-:Y:S01]  /*10450*/  ULDC UR15, c[0x0][0x630] ;  /* 0x00018c00000f7ab9 */ /* 0x000fe20000000800 */
[----:B------:R-:W-:Y:S01]  /*10460*/  R2UR UR16, R6 ;  /* 0x00000000061072ca */ /* 0x000fe200000e0000 */
[----:B------:R-:W-:Y:S01]  /*10470*/  ULDC UR19, c[0x0][0x154] ;  /* 0x0000550000137ab9 */ /* 0x000fe20000000800 */
[----:B------:R-:W-:Y:S01]  /*10480*/  ISETP.NE.AND.EX P0, PT, RZ, UR13, PT, P0 ;  /* 0x0000000dff007c0c */ /* 0x000fe2000bf05300 */
[----:B------:R-:W1:Y:S01]  /*10490*/  S2UR UR18, SR_CTAID.Y ;  /* 0x00000000001279c3 */ /* 0x000e620000002600 */
[----:B------:R-:W-:Y:S02]  /*104a0*/  R2UR UR17, R4 ;  /* 0x00000000041172ca */ /* 0x000fe400000e0000 */
[----:B------:R-:W-:-:S02]  /*104b0*/  R2UR UR10, R6 ;  /* 0x00000000060a72ca */ /* 0x000fc400000e0000 */
[----:B------:R-:W-:Y:S02]  /*104c0*/  R2UR UR11, R4 ;  /* 0x00000000040b72ca */ /* 0x000fe400000e0000 */
[----:B0-----:R-:W-:-:S05]  /*104d0*/  I2FP.F32.U32 R0, UR6 ;  /* 0x0000000600007c45 */ /* 0x001fca0008201000 */
[----:B------:R-:W-:-:S04]  /*104e0*/  FMUL R0, R0, UR4 ;  /* 0x0000000400007c20 */ /* 0x000fc80008400000 */
[----:B------:R0:W2:Y:S01]  /*104f0*/  F2I.U32.TRUNC.NTZ R2, R0 ;  /* 0x0000000000027305 */ /* 0x0000a2000020f000 */
[----:B-1----:R-:W-:Y:S05]  /*10500*/  @!P0 BRA `(.L_x_550) ;  /* 0x0000000000308947 */ /* 0x002fea0003800000 */
        /* <DEDUP_REMOVED lines=12> */
.L_x_550:
[----:B------:R-:W-:Y:S01]  /*105d0*/  USHF.R.U64 UR43, UR10, UR15, UR11 ;  /* 0x0000000f0a2b7299 */ /* 0x000fe2000800120b */
[----:B0-----:R-:W-:Y:S01]  /*105e0*/  I2FP.F32.U32 R0, UR18 ;  /* 0x0000001200007c45 */ /* 0x001fe20008201000 */
[----:B------:R-:W-:Y:S02]  /*105f0*/  USHF.R.U32.HI UR4, URZ, UR15, UR11 ;  /* 0x0000000f3f047299 */ /* 0x000fe4000801160b */
[----:B------:R-:W-:Y:S02]  /*10600*/  UIADD3 UR10, UP0, URZ, -UR43, URZ ;  /* 0x8000002b3f0a7290 */ /* 0x000fe4000ff1e03f */
[----:B------:R-:W-:Y:S01]  /*10610*/  FMUL R0, R0, UR19 ;  /* 0x0000001300007c20 */ /* 0x000fe20008400000 */
[----:B------:R-:W-:Y:S01]  /*10620*/  ULDC.64 UR12, c[0x0][0x620] ;  /* 0x00018800000c7ab9 */ /* 0x000fe20000000a00 */
[----:B------:R-:W-:Y:S01]  /*10630*/  UIADD3.X UR4, URZ, ~UR4, URZ, UP0, !UPT ;  /* 0x800000043f047290 */ /* 0x000fe200087fe43f */
[----:B------:R-:W-:Y:S01]  /*10640*/  UMOV UR8, UR16 ;  /* 0x0000001000087c82 */ /* 0x000fe20008000000 */
[----:B------:R-:W-:-:S02]  /*10650*/  UMOV UR9, UR17 ;  /* 0x0000001100097c82 */ /* 0x000fc40008000000 */
[----:B------:R-:W-:Y:S01]  /*10660*/  UIMAD UR4, UR4, UR12, URZ ;  /* 0x0000000c040472a4 */ /* 0x000fe2000f8e023f */
[----:B------:R-:W0:Y:S01]  /*10670*/  F2I.U32.TRUNC.NTZ R0, R0 ;  /* 0x0000000000007305 */ /* 0x000e22000020f000 */
[----:B------:R-:W-:Y:S01]  /*10680*/  UIMAD.WIDE.U32 UR8, UR10, UR12, UR8 ;  /* 0x0000000c0a0872a5 */ /* 0x000fe2000f8e0008 */
[----:B--2---:R-:W-:Y:S01]  /*10690*/  R2UR UR12, R2 ;  /* 0x00000000020c72ca */ /* 0x004fe200000e0000 */
[----:B------:R-:W-:Y:S01]  /*106a0*/  UIMAD UR10, UR10, UR13, UR4 ;  /* 0x0000000d0a0a72a4 */ /* 0x000fe2000f8e0204 */
[----:B------:R-:W-:Y:S01]  /*106b0*/  ULDC UR11, c[0x0][0x618] ;  /* 0x00018600000b7ab9 */ /* 0x000fe20000000800 */
[----:B------:R-:W-:Y:S02]  /*106c0*/  ULDC UR21, c[0x0][0x658] ;  /* 0x0001960000157ab9 */ /* 0x000fe40000000800 */
[----:B------:R-:W-:Y:S01]  /*106d0*/  UIADD3 UR9, UR9, UR10, URZ ;  /* 0x0000000a09097290 */ /* 0x000fe2000fffe03f */
[----:B------:R-:W-:Y:S01]  /*106e0*/  UMOV UR15, 0xffffffff ;  /* 0xffffffff000f7882 */ /* 0x000fe20000000000 */
[----:B------:R-:W-:Y:S01]  /*106f0*/  ULDC.64 UR4, c[0x0][0x640] ;  /* 0x0001900000047ab9 */ /* 0x000fe20000000a00 */
[----:B------:R-:W-:Y:S01]  /*10700*/  USHF.L.U32 UR15, UR15, UR21, URZ ;  /* 0x000000150f0f7299 */ /* 0x000fe2000800063f */
[----:B------:R-:W-:Y:S01]  /*10710*/  ISETP.NE.U32.AND P0, PT, RZ, UR4, PT ;  /* 0x00000004ff007c0c */ /* 0x000fe2000bf05070 */
[----:B------:R-:W-:-:S02]  /*10720*/  USHF.R.U64 UR16, UR8, UR11, UR9 ;  /* 0x0000000b08107299 */ /* 0x000fc40008001209 */
[----:B------:R-:W-:Y:S01]  /*10730*/  USHF.R.U32.HI UR8, URZ, UR11, UR9 ;  /* 0x0000000b3f087299 */ /* 0x000fe20008011609 */
[----:B0-----:R-:W-:Y:S01]  /*10740*/  R2UR UR14, R0 ;  /* 0x00000000000e72ca */ /* 0x001fe200000e0000 */
[----:B------:R-:W-:Y:S01]  /*10750*/  ULDC UR17, c[0x0][0x608] ;  /* 0x0001820000117ab9 */ /* 0x000fe20000000800 */
[----:B------:R-:W-:Y:S01]  /*10760*/  ULOP3.LUT UR42, URZ, UR15, URZ, 0x33, !UPT ;  /* 0x0000000f3f2a7292 */ /* 0x000fe2000f8e333f */
[----:B------:R-:W-:Y:S01]  /*10770*/  ISETP.NE.AND.EX P0, PT, RZ, UR5, PT, P0 ;  /* 0x00000005ff007c0c */ /* 0x000fe2000bf05300 */
[----:B------:R-:W-:Y:S02]  /*10780*/  USHF.R.U64 UR15, UR16, UR17, UR8 ;  /* 0x00000011100f7299 */ /* 0x000fe40008001208 */
[----:B------:R-:W-:Y:S02]  /*10790*/  USHF.R.U32.HI UR8, URZ, UR17, UR8 ;  /* 0x000000113f087299 */ /* 0x000fe40008011608 */
[----:B------:R-:W-:Y:S02]  /*107a0*/  UIADD3 UR12, -UR12, URZ, URZ ;  /* 0x0000003f0c0c7290 */ /* 0x000fe4000fffe13f */
[----:B------:R-:W-:Y:S01]  /*107b0*/  USHF.R.U64 UR17, UR15, UR21, UR8 ;  /* 0x000000150f117299 */ /* 0x000fe20008001208 */
[----:B------:R-:W-:Y:S01]  /*107c0*/  UMOV UR19, 0x1 ;  /* 0x0000000100137882 */ /* 0x000fe20000000000 */
[----:B------:R-:W-:Y:S01]  /*107d0*/  ULDC UR13, c[0x0][0x144] ;  /* 0x00005100000d7ab9 */ /* 0x000fe20000000800 */
[----:B------:R-:W-:Y:S01]  /*107e0*/  ULDC UR7, c[0x0][0x600] ;  /* 0x0001800000077ab9 */ /* 0x000fe20000000800 */
[----:B------:R-:W-:-:S02]  /*107f0*/  USHF.L.U32 UR24, UR19, UR21, URZ ;  /* 0x0000001513187299 */ /* 0x000fc4000800063f */
[----:B------:R-:W-:Y:S02]  /*10800*/  USHF.R.U32.HI UR8, URZ, UR21, UR8 ;  /* 0x000000153f087299 */ /* 0x000fe40008011608 */
[----:B------:R-:W-:Y:S02]  /*10810*/  UIMAD UR21, UR13, UR12, UR6 ;  /* 0x0000000c0d1572a4 */ /* 0x000fe4000f8e0206 */
[----:B------:R-:W-:Y:S02]  /*10820*/  UIADD3 UR20, UR7, -0x1, URZ ;  /* 0xffffffff07147890 */ /* 0x000fe4000fffe03f */
[----:B------:R-:W-:Y:S01]  /*10830*/  UIADD3 UR19, -UR14, URZ, URZ ;  /* 0x0000003f0e137290 */ /* 0x000fe2000fffe13f */
[----:B------:R-:W-:Y:S01]  /*10840*/  ULDC UR25, c[0x0][0x148] ;  /* 0x0000520000197ab9 */ /* 0x000fe20000000800 */
[----:B------:R-:W-:Y:S01]  /*10850*/  ULDC UR22, c[0x0][0x648] ;  /* 0x0001920000167ab9 */ /* 0x000fe20000000800 */
[----:B------:R-:W-:Y:S01]  /*10860*/  ULDC UR23, c[0x0][0x638] ;  /* 0x00018e0000177ab9 */ /* 0x000fe20000000800 */
        /* <DEDUP_REMOVED lines=14> */
.L_x_551:
[----:B------:R-:W-:Y:S01]  /*10950*/  UISETP.NE.AND UP0, UPT, UR46, URZ, UPT ;  /* 0x0000003f2e00728c */ /* 0x000fe2000bf05270 */
[----:B------:R-:W-:Y:S01]  /*10960*/  IMAD.MOV.U32 R0, RZ, RZ, 0x1 ;  /* 0x00000001ff007424 */ /* 0x000fe200078e00ff */
[----:B------:R-:W-:Y:S02]  /*10970*/  USHF.R.U64 UR4, UR6, UR22, UR8 ;  /* 0x0000001606047299 */ /* 0x000fe40008001208 */
[----:B------:R-:W-:Y:S02]  /*10980*/  ULOP3.LUT UR42, UR15, UR42, URZ, 0xc0, !UPT ;  /* 0x0000002a0f2a7292 */ /* 0x000fe4000f8ec03f */
[----:B------:R-:W-:Y:S02]  /*10990*/  UIADD3 UR5, -UR4, URZ, URZ ;  /* 0x0000003f04057290 */ /* 0x000fe4000fffe13f */
[----:B------:R-:W-:Y:S02]  /*109a0*/  UIMAD UR42, UR24, UR4, UR42 ;  /* 0x00000004182a72a4 */ /* 0x000fe4000f8e022a */
[----:B------:R-:W-:-:S02]  /*109b0*/  ULOP3.LUT UR16, UR16, UR20, URZ, 0xc0, !UPT ;  /* 0x0000001410107292 */ /* 0x000fc4000f8ec03f */
[----:B------:R-:W-:Y:S02]  /*109c0*/  @UP0 UIMAD UR21, UR25, UR19, UR18 ;  /* 0x00000013191502a4 */ /* 0x000fe4000f8e0212 */
[----:B------:R-:W-:-:S03]  /*109d0*/  UIMAD UR4, UR5, UR23, UR17 ;  /* 0x00000017050472a4 */ /* 0x000fc6000f8e0211 */
[----:B------:R-:W-:Y:S01]  /*109e0*/  ULDC UR5, c[0x0][0x610] ;  /* 0x0001840000057ab9 */ /* 0x000fe20000000800 */
[----:B------:R-:W-:Y:S02]  /*109f0*/  UIMAD UR4, UR4, UR7, UR16 ;  /* 0x00000007040472a4 */ /* 0x000fe4000f8e0210 */
[----:B------:R-:W-:-:S04]  /*10a00*/  UIMAD UR42, UR42, UR5, UR21 ;  /* 0x000000052a2a72a4 */ /* 0x000fc8000f8e0215 */
[----:B------:R-:W-:Y:S02]  /*10a10*/  USEL UR41, UR4, UR42, !UP0 ;  /* 0x0000002a04297287 */ /* 0x000fe4000c000000 */
[----:B------:R-:W-:-:S12]  /*10a20*/  USEL UR42, UR42, UR4, !UP0 ;  /* 0x000000042a2a7287 */ /* 0x000fd8000c000000 */
.L_x_549:
[----:B------:R-:W-:-:S13]  /*10a30*/  LOP3.LUT P0, RZ, R0, 0xff, RZ, 0xc0, !PT ;  /* 0x000000ff00ff7812 */ /* 0x000fda000780c0ff */
[----:B------:R-:W-:Y:S05]  /*10a40*/  @P0 BRA `(.L_x_552) ;  /* 0xffffff0800340947 */ /* 0x000fea000383ffff */
[----:B------:R-:W-:Y:S05]  /*10a50*/  EXIT ;  /* 0x000000000000794d */ /* 0x000fea0003800000 */
.L_x_7:
[----:B------:R-:W2:Y:S01]  /*10a60*/  LDL R5, [R1+0x204] ;  /* 0x0002040001057983 */ /* 0x000ea20000100800 */
[----:B------:R-:W-:-:S03]  /*10a70*/  ULDC.64 UR4, c[0x0][0x650] ;  /* 0x0001940000047ab9 */ /* 0x000fc60000000a00 */
[----:B------:R-:W3:Y:S01]  /*10a80*/  LDL R3, [R1+0x200] ;  /* 0x0002000001037983 */ /* 0x000ee20000100800 */
[----:B------:R-:W-:Y:S01]  /*10a90*/  PRMT R0, RZ, 0x7610, R0 ;  /* 0x00007610ff007816 */ /* 0x000fe20000000000 */
[----:B------:R-:W-:Y:S02]  /*10aa0*/  IMAD.MOV.U32 R4, RZ, RZ, -0x1 ;  /* 0xffffffffff047424 */ /* 0x000fe400078e00ff */
[----:B------:R-:W-:Y:S02]  /*10ab0*/  IMAD.MOV.U32 R2, RZ, RZ, -0x1 ;  /* 0xffffffffff027424 */ /* 0x000fe400078e00ff */
[----:B------:R-:W-:Y:S01]  /*10ac0*/  IMAD.MOV.U32 R11, RZ, RZ, -0x1 ;  /* 0xffffffffff0b7424 */ /* 0x000fe200078e00ff */
[----:B--2---:R-:W-:-:S04]  /*10ad0*/  ISETP.GE.U32.AND P0, PT, R5, UR4, PT ;  /* 0x0000000405007c0c */ /* 0x004fc8000bf06070 */
[----:B---3--:R-:W-:-:S13]  /*10ae0*/  ISETP.GE.U32.AND.EX P0, PT, R3, UR5, PT, P0 ;  /* 0x0000000503007c0c */ /* 0x008fda000bf06100 */
        /* <DEDUP_REMOVED lines=21> */
.L_x_554:
[----:B------:R-:W-:Y:S01]  /*10c40*/  USHF.R.U64 UR4, UR14, UR19, UR15 ;  /* 0x000000130e047299 */ /* 0x000fe2000800120f */
[----:B------:R-:W-:Y:S01]  /*10c50*/  R2UR UR7, R3 ;  /* 0x00000000030772ca */ /* 0x000fe200000e0000 */
[----:B------:R-:W-:Y:S02]  /*10c60*/  USHF.R.U32.HI UR5, URZ, UR19, UR15 ;  /* 0x000000133f057299 */ /* 0x000fe4000801160f */
[----:B------:R-:W-:Y:S01]  /*10c70*/  UIADD3 UR13, UP0, URZ, -UR4, URZ ;  /* 0x800000043f0d7290 */ /* 0x000fe2000ff1e03f */
[----:B------:R-:W-:Y:S01]  /*10c80*/  ULDC.64 UR14, c[0x0][0x620] ;  /* 0x00018800000e7ab9 */ /* 0x000fe20000000a00 */
[----:B------:R-:W-:Y:S02]  /*10c90*/  UMOV UR6, UR20 ;  /* 0x0000001400067c82 */ /* 0x000fe40008000000 */
[----:B------:R-:W-:Y:S02]  /*10ca0*/  UIADD3.X UR5, URZ, ~UR5, URZ, UP0, !UPT ;  /* 0x800000053f057290 */ /* 0x000fe400087fe43f */
[----:B------:R-:W-:-:S02]  /*10cb0*/  UISETP.NE.AND UP1, UPT, UR46, URZ, UPT ;  /* 0x0000003f2e00728c */ /* 0x000fc4000bf25270 */
[----:B------:R-:W-:Y:S02]  /*10cc0*/  UIMAD UR5, UR5, UR14, URZ ;  /* 0x0000000e050572a4 */ /* 0x000fe4000f8e023f */
[----:B------:R-:W-:Y:S02]  /*10cd0*/  UIMAD.WIDE.U32 UR6, UR13, UR14, UR6 ;  /* 0x0000000e0d0672a5 */ /* 0x000fe4000f8e0006 */
[----:B------:R-:W-:Y:S01]  /*10ce0*/  UIMAD UR5, UR13, UR15, UR5 ;  /* 0x0000000f0d0572a4 */ /* 0x000fe2000f8e0205 */
[----:B------:R-:W-:Y:S02]  /*10cf0*/  ULDC UR14, c[0x0][0x608] ;  /* 0x00018200000e7ab9 */ /* 0x000fe40000000800 */
[----:B------:R-:W-:Y:S01]  /*10d00*/  ULDC UR13, c[0x0][0x618] ;  /* 0x00018600000d7ab9 */ /* 0x000fe20000000800 */
[----:B------:R-:W-:Y:S01]  /*10d10*/  UIADD3 UR5, UR7, UR5, URZ ;  /* 0x0000000507057290 */ /* 0x000fe2000fffe03f */
[----:B------:R-:W-:Y:S01]  /*10d20*/  ULDC UR22, c[0x0][0x658] ;  /* 0x0001960000167ab9 */ /* 0x000fe20000000800 */
[----:B------:R-:W-:-:S02]  /*10d30*/  @UP1 UIMAD UR8, UR11, UR12, UR10 ;  /* 0x0000000c0b0812a4 */ /* 0x000fc4000f8e020a */
[----:B------:R-:W-:Y:S02]  /*10d40*/  USHF.R.U64 UR17, UR6, UR13, UR5 ;  /* 0x0000000d06117299 */ /* 0x000fe40008001205 */
[----:B------:R-:W-:Y:S01]  /*10d50*/  USHF.R.U32.HI UR5, URZ, UR13, UR5 ;  /* 0x0000000d3f057299 */ /* 0x000fe20008011605 */
[----:B------:R-:W-:Y:S01]  /*10d60*/  ULDC.64 UR6, c[0x0][0x640] ;  /* 0x0001900000067ab9 */ /* 0x000fe20000000a00 */
[----:B------:R-:W-:Y:S01]  /*10d70*/  UMOV UR10, 0xffffffff ;  /* 0xffffffff000a7882 */ /* 0x000fe20000000000 */
[----:B------:R-:W-:Y:S01]  /*10d80*/  ISETP.NE.U32.AND P0, PT, RZ, UR6, PT ;  /* 0x00000006ff007c0c */ /* 0x000fe2000bf05070 */
[----:B------:R-:W-:Y:S02]  /*10d90*/  USHF.R.U64 UR18, UR17, UR14, UR5 ;  /* 0x0000000e11127299 */ /* 0x000fe40008001205 */
[----:B------:R-:W-:Y:S01]  /*10da0*/  USHF.R.U32.HI UR5, URZ, UR14, UR5 ;  /* 0x0000000e3f057299 */ /* 0x000fe20008011605 */
[----:B------:R-:W-:Y:S01]  /*10db0*/  ISETP.NE.AND.EX P0, PT, RZ, UR7, PT, P0 ;  /* 0x00000007ff007c0c */ /* 0x000fe2000bf05300 */
[----:B------:R-:W-:-:S02]  /*10dc0*/  USHF.L.U32 UR11, UR10, UR22, URZ ;  /* 0x000000160a0b7299 */ /* 0x000fc4000800063f */
[----:B------:R-:W-:Y:S01]  /*10dd0*/  USHF.R.U64 UR19, UR18, UR22, UR5 ;  /* 0x0000001612137299 */ /* 0x000fe20008001205 */
[----:B------:R-:W-:Y:S01]  /*10de0*/  ULDC UR20, c[0x0][0x600] ;  /* 0x0001800000147ab9 */ /* 0x000fe20000000800 */
[----:B------:R-:W-:Y:S02]  /*10df0*/  USHF.R.U32.HI UR10, URZ, UR22, UR5 ;  /* 0x000000163f0a7299 */ /* 0x000fe40008011605 */
[----:B------:R-:W-:Y:S02]  /*10e00*/  UIADD3 UR21, UR20, -0x1, URZ ;  /* 0xffffffff14157890 */ /* 0x000fe4000fffe03f */
[----:B------:R-:W-:Y:S01]  /*10e10*/  ULOP3.LUT UR26, URZ, UR11, URZ, 0x33, !UPT ;  /* 0x0000000b3f1a7292 */ /* 0x000fe2000f8e333f */
        /* <DEDUP_REMOVED lines=17> */
.L_x_555:
[----:B------:R-:W-:Y:S01]  /*10f30*/  USHF.R.U64 UR6, UR5, UR23, UR10 ;  /* 0x0000001705067299 */ /* 0x000fe2000800120a */
[----:B------:R-:W-:Y:S01]  /*10f40*/  IMAD.MOV.U32 R0, RZ, RZ, 0x1 ;  /* 0x00000001ff007424 */ /* 0x000fe200078e00ff */
[----:B------:R-:W-:Y:S01]  /*10f50*/  USHF.L.U32 UR25, UR25, UR22, URZ ;  /* 0x0000001619197299 */ /* 0x000fe2000800063f */
[----:B------:R-:W-:Y:S01]  /*10f60*/  IMAD.U32 R11, RZ, RZ, UR4 ;  /* 0x00000004ff0b7e24 */ /* 0x000fe2000f8e00ff */
[----:B------:R-:W-:Y:S02]  /*10f70*/  ULOP3.LUT UR5, UR18, UR26, URZ, 0xc0, !UPT ;  /* 0x0000001a12057292 */ /* 0x000fe4000f8ec03f */
[----:B------:R-:W-:Y:S02]  /*10f80*/  UIADD3 UR7, -UR6, URZ, URZ ;  /* 0x0000003f06077290 */ /* 0x000fe4000fffe13f */
[----:B------:R-:W-:Y:S02]  /*10f90*/  UIMAD UR6, UR25, UR6, UR5 ;  /* 0x00000006190672a4 */ /* 0x000fe4000f8e0205 */
[----:B------:R-:W-:-:S02]  /*10fa0*/  ULOP3.LUT UR17, UR17, UR21, URZ, 0xc0, !UPT ;  /* 0x0000001511117292 */ /* 0x000fc4000f8ec03f */
[----:B------:R-:W-:Y:S02]  /*10fb0*/  UIMAD UR5, UR7, UR24, UR19 ;  /* 0x00000018070572a4 */ /* 0x000fe4000f8e0213 */
[----:B------:R-:W-:Y:S01]  /*10fc0*/  UISETP.NE.AND UP0, UPT, UR46, URZ, UPT ;  /* 0x0000003f2e00728c */ /* 0x000fe2000bf05270 */
[----:B------:R-:W-:Y:S01]  /*10fd0*/  ULDC UR7, c[0x0][0x610] ;  /* 0x0001840000077ab9 */ /* 0x000fe20000000800 */
[----:B------:R-:W-:Y:S02]  /*10fe0*/  UIMAD UR5, UR5, UR20, UR17 ;  /* 0x00000014050572a4 */ /* 0x000fe4000f8e0211 */
[----:B------:R-:W-:-:S04]  /*10ff0*/  UIMAD UR8, UR6, UR7, UR8 ;  /* 0x00000007060872a4 */ /* 0x000fc8000f8e0208 */
[----:B------:R-:W-:Y:S02]  /*11000*/  USEL UR6, UR5, UR8, !UP0 ;  /* 0x0000000805067287 */ /* 0x000fe4000c000000 */
[----:B------:R-:W-:-:S04]  /*11010*/  USEL UR8, UR8, UR5, !UP0 ;  /* 0x0000000508087287 */ /* 0x000fc8000c000000 */
[----:B------:R-:W-:Y:S02]  /*11020*/  IMAD.U32 R2, RZ, RZ, UR6 ;  /* 0x00000006ff027e24 */ /* 0x000fe4000f8e00ff */
[----:B------:R-:W-:-:S07]  /*11030*/  IMAD.U32 R4, RZ, RZ, UR8 ;  /* 0x00000008ff047e24 */ /* 0x000fce000f8e00ff */
.L_x_553:
[----:B------:R-:W-:-:S08]  /*11040*/  NOP ;  /* 0x0000000000007918 */ /* 0x000fd00000000000 */
[----:B0-----:R-:W0:-:S00]  /*11050*/  USETMAXREG.DEALLOC.CTAPOOL 0x18 ;  /* 0x00000018000079c8 */ /* 0x001e0000080e0500 */
[----:B------:R-:W-:-:S13]  /*11060*/  ISETP.NE.AND P0, PT, RZ, UR9, PT ;  /* 0x00000009ff007c0c */ /* 0x000fda000bf05270 */
[----:B------:R-:W-:Y:S05]  /*11070*/  @P0 EXIT ;  /* 0x000000000000094d */ /* 0x000fea0003800000 */
[----:B0-----:R-:W-:Y:S01]  /*11080*/  LOP3.LUT P0, RZ, R0, 0xff, RZ, 0xc0, !PT ;  /* 0x000000ff00ff7812 */ /* 0x001fe2000780c0ff */
[----:B------:R-:W-:Y:S02]  /*11090*/  IMAD.MOV.U32 R0, RZ, RZ, 0x1 ;  /* 0x00000001ff007424 */ /* 0x000fe400078e00ff */
[----:B------:R-:W-:-:S10]  /*110a0*/  IMAD.MOV.U32 R6, RZ, RZ, RZ ;  /* 0x000000ffff067224 */ /* 0x000fd400078e00ff */
[----:B------:R-:W-:Y:S05]  /*110b0*/  @!P0 BRA `(.L_x_556) ;  /* 0x0000000c00748947 */ /* 0x000fea0003800000 */
[----:B------:R-:W0:Y:S01]  /*110c0*/  S2UR UR12, SR_CgaCtaId ;  /* 0x00000000000c79c3 */ /* 0x000e220000008800 */
[----:B------:R-:W-:Y:S01]  /*110d0*/  ULDC UR4, c[0x0][0x28c] ;  /* 0x0000a30000047ab9 */ /* 0x000fe20000000800 */
[----:B------:R-:W-:Y:S01]  /*110e0*/  ULDC UR6, c[0x0][0x658] ;  /* 0x0001960000067ab9 */ /* 0x000fe20000000800 */
[----:B------:R-:W-:Y:S01]  /*110f0*/  UMOV UR7, 0xffffffff ;  /* 0xffffffff00077882 */ /* 0x000fe20000000000 */
[----:B------:R-:W-:Y:S01]  /*11100*/  UIADD3 UR10, UR4, 0x1f, URZ ;  /* 0x0000001f040a7890 */ /* 0x000fe2000fffe03f */
[----:B------:R-:W-:Y:S01]  /*11110*/  BSSY B0, `(.L_x_556) ;  /* 0x00000d7000007945 */ /* 0x000fe20003800000 */
[----:B------:R-:W-:Y:S01]  /*11120*/  ULDC UR5, c[0x0][0x600] ;  /* 0x0001800000057ab9 */ /* 0x000fe20000000800 */
[----:B------:R-:W-:Y:S01]  /*11130*/  UMOV UR9, 0x1 ;  /* 0x0000000100097882 */ /* 0x000fe20000000000 */
[----:B------:R-:W-:Y:S01]  /*11140*/  USHF.L.U32 UR7, UR7, UR6, URZ ;  /* 0x0000000607077299 */ /* 0x000fe2000800063f */
[----:B------:R-:W-:Y:S01]  /*11150*/  IMAD.MOV.U32 R10, RZ, RZ, 0x1 ;  /* 0x00000001ff0a7424 */ /* 0x000fe200078e00ff */
[----:B------:R-:W-:Y:S01]  /*11160*/  UIADD3 UR4, UR5, -0x1, URZ ;  /* 0xffffffff05047890 */ /* 0x000fe2000fffe03f */
[----:B------:R-:W-:Y:S01]  /*11170*/  IMAD.MOV.U32 R0, RZ, RZ, 0x1 ;  /* 0x00000001ff007424 */ /* 0x000fe200078e00ff */
[----:B------:R-:W-:Y:S01]  /*11180*/  ULDC UR8, c[0x0][0xc] ;  /* 0x0000030000087ab9 */ /* 0x000fe20000000800 */
[----:B------:R-:W-:Y:S01]  /*11190*/  USHF.L.U32 UR5, UR9, UR6, URZ ;  /* 0x0000000609057299 */ /* 0x000fe2000800063f */
[----:B------:R-:W-:Y:S01]  /*111a0*/  IMAD.MOV.U32 R6, RZ, RZ, RZ ;  /* 0x000000ffff067224 */ /* 0x000fe200078e00ff */
[----:B------:R-:W-:Y:S01]  /*111b0*/  USHF.R.S32.HI UR11, URZ, 0x1f, UR10 ;  /* 0x0000001f3f0b7899 */ /* 0x000fe2000801140a */
[----:B------:R-:W-:Y:S01]  /*111c0*/  ULDC UR9, c[0x0][0x10] ;  /* 0x0000040000097ab9 */ /* 0x000fe20000000800 */
[----:B------:R-:W-:-:S02]  /*111d0*/  ULOP3.LUT UR6, URZ, UR7, URZ, 0x33, !UPT ;  /* 0x000000073f067292 */ /* 0x000fc4000f8e333f */
[----:B------:R-:W-:Y:S02]  /*111e0*/  UIMAD.WIDE.U32 UR8, UR8, UR9, URZ ;  /* 0x00000009080872a5 */ /* 0x000fe4000f8e003f */
[----:B------:R-:W-:Y:S01]  /*111f0*/  ULEA.HI UR11, UR11, UR10, URZ, 0x5 ;  /* 0x0000000a0b0b7291 */ /* 0x000fe2000f8f283f */
[----:B0-----:R-:W-:Y:S01]  /*11200*/  IMAD.U32 R7, RZ, RZ, UR12 ;  /* 0x0000000cff077e24 */ /* 0x001fe2000f8e00ff */
[----:B------:R-:W-:Y:S01]  /*11210*/  ULDC UR7, c[0x0][0x14] ;  /* 0x0000050000077ab9 */ /* 0x000fe20000000800 */
[----:B------:R-:W-:Y:S02]  /*11220*/  ULOP3.LUT UR26, UR40, 0x2, URZ, 0xfc, !UPT ;  /* 0x00000002281a7892 */ /* 0x000fe4000f8efc3f */
[----:B------:R-:W-:Y:S01]  /*11230*/  UIMAD.WIDE.U32 UR22, UR8, UR7, URZ ;  /* 0x00000007081672a5 */ /* 0x000fe2000f8e003f */
[----:B------:R-:W-:Y:S01]  /*11240*/  LEA R8, R7, 0x100, 0xc ;  /* 0x0000010007087811 */ /* 0x000fe200078e60ff */
[----:B------:R-:W-:Y:S02]  /*11250*/  UIMAD UR13, UR9, UR7, URZ ;  /* 0x00000007090d72a4 */ /* 0x000fe4000f8e023f */
[----:B------:R-:W-:-:S02]  /*11260*/  USHF.R.S32.HI UR7, URZ, 0x5, UR11 ;  /* 0x000000053f077899 */ /* 0x000fc4000801140b */
[----:B------:R-:W-:Y:S02]  /*11270*/  UIADD3 UR13, UR23, UR13, URZ ;  /* 0x0000000d170d7290 */ /* 0x000fe4000fffe03f */
[----:B------:R-:W-:Y:S01]  /*11280*/  UIADD3 UR27, UR7, 0x1, URZ ;  /* 0x00000001071b7890 */ /* 0x000fe2000fffe03f */
[----:B------:R-:W-:-:S11]  /*11290*/  ULDC.64 UR24, c[0x0][0x198] ;  /* 0x0000660000187ab9 */ /* 0x000fd60000000a00 */
.L_x_567:
[----:B------:R-:W-:-:S03]  /*112a0*/  UMOV UR8, 0xffffffff ;  /* 0xffffffff00087882 */ /* 0x000fc60000000000 */
[----:B------:R-:W-:Y:S05]  /*112b0*/  BRA.DIV UR8, `(.L_x_557) ;  /* 0x0000000e08bc7947 */ /* 0x000fea000b800000 */
[----:B------:R-:W-:-:S13]  /*112c0*/  ELECT P6, URZ, PT ;  /* 0x00000000003f782f */ /* 0x000fda00038c0000 */
.L_x_577:
[----:B------:R-:W0:Y:S01]  /*112d0*/  LDC R3, c[0x0][0x28c] ;  /* 0x0000a300ff037b82 */ /* 0x000e220000000800 */
[----:B------:R-:W-:Y:S01]  /*112e0*/  BSSY B1, `(.L_x_558) ;  /* 0x000003c000017945 */ /* 0x000fe20003800000 */
[----:B0-----:R-:W-:-:S13]  /*112f0*/  ISETP.LT.OR P6, PT, R3, 0x1, !P6 ;  /* 0x000000010300780c */ /* 0x001fda00077c1670 */
[----:B------:R-:W-:Y:S05]  /*11300*/  @P6 BRA `(.L_x_559) ;  /* 0x0000000000e46947 */ /* 0x000fea0003800000 */
[----:B------:R-:W-:Y:S02]  /*11310*/  IMAD R4, R4, 0x2, R7 ;  /* 0x0000000204047824 */ /* 0x000fe400078e0207 */
[----:B------:R-:W-:Y:S02]  /*11320*/  IMAD.SHL.U32 R2, R2, 0x100, RZ ;  /* 0x0000010002027824 */ /* 0x000fe400078e00ff */
[----:B------:R-:W-:Y:S02]  /*11330*/  IMAD.SHL.U32 R4, R4, 0x80, RZ ;  /* 0x0000008004047824 */ /* 0x000fe400078e00ff */
[----:B------:R-:W-:Y:S02]  /*11340*/  IMAD.MOV.U32 R14, RZ, RZ, RZ ;  /* 0x000000ffff0e7224 */ /* 0x000fe400078e00ff */
[----:B------:R-:W-:Y:S02]  /*11350*/  IMAD.U32 R13, RZ, RZ, UR27 ;  /* 0x0000001bff0d7e24 */ /* 0x000fe4000f8e00ff */
[----:B------:R-:W-:-:S02]  /*11360*/  IMAD.MOV.U32 R3, RZ, RZ, R0 ;  /* 0x000000ffff037224 */ /* 0x000fc400078e0000 */
[----:B------:R-:W-:-:S07]  /*11370*/  IMAD.MOV.U32 R5, RZ, RZ, R6 ;  /* 0x000000ffff057224 */ /* 0x000fce00078e0006 */
.L_x_562:
[----:B------:R-:W0:Y:S01]  /*11380*/  S2UR UR8, SR_CgaCtaId ;  /* 0x00000000000879c3 */ /* 0x000e220000008800 */
[----:B------:R-:W-:Y:S01]  /*11390*/  MOV R12, 0x400 ;  /* 0x00000400000c7802 */ /* 0x000fe20000000f00 */
[----:B------:R-:W1:Y:S01]  /*113a0*/  S2R R15, SR_TID.X ;  /* 0x00000000000f7919 */ /* 0x000e620000002100 */
[----:B------:R-:W-:Y:S01]  /*113b0*/  SHF.L.U32 R9, R3, 0x1f, RZ ;  /* 0x0000001f03097819 */ /* 0x000fe200000006ff */
[----:B0-----:R-:W-:-:S05]  /*113c0*/  IMAD.U32 R7, RZ, RZ, UR8 ;  /* 0x00000008ff077e24 */ /* 0x001fca000f8e00ff */
[----:B------:R-:W-:-:S05]  /*113d0*/  LEA R16, R7, R12, 0x18 ;  /* 0x0000000c07107211 */ /* 0x000fca00078ec0ff */
[----:B------:R-:W-:Y:S01]  /*113e0*/  IMAD R12, R5, 0x8, R16 ;  /* 0x00000008050c7824 */ /* 0x000fe200078e0210 */
[----:B-1----:R-:W-:-:S03]  /*113f0*/  LOP3.LUT P1, RZ, R15, 0x7f, RZ, 0xc0, !PT ;  /* 0x0000007f0fff7812 */ /* 0x002fc6000782c0ff */
[----:B------:R-:W0:Y:S02]  /*11400*/  SYNCS.PHASECHK.TRANS64.TRYWAIT P0, [R12+URZ+0x18], R9 ;  /* 0x000018090c0075a7 */ /* 0x000e24000800017f */
[----:B0-----:R-:W-:Y:S08]  /*11410*/  @!P0 BRA `(.L_x_560) ;  /* 0x0000000c00848947 */ /* 0x001ff00003800000 */
.L_x_578:
[----:B0-----:R-:W0:Y:S01]  /*11420*/  @!P1 LDC R9, c[0x0][0x500] ;  /* 0x00014000ff099b82 */ /* 0x001e220000000800 */
[----:B------:R-:W-:-:S04]  /*11430*/  UPRMT UR8, UR26, 0x9910, URZ ;  /* 0x000099101a087896 */ /* 0x000fc8000800003f */
[----:B------:R-:W-:-:S06]  /*11440*/  UISETP.NE.AND UP0, UPT, UR8, 0x2, UPT ;  /* 0x000000020800788c */ /* 0x000fcc000bf05270 */
[----:B------:R-:W-:Y:S01]  /*11450*/  PLOP3.LUT P0, PT, PT, PT, UP0, 0x80, 0x0 ;  /* 0x000000000000781c */ /* 0x000fe20003f0f008 */
[----:B0-----:R0:W-:-:S12]  /*11460*/  @!P1 SYNCS.ARRIVE.TRANS64 RZ, [R12+URZ], R9 ;  /* 0x000000090cff99a7 */ /* 0x0011d8000800003f */
[----:B------:R-:W-:Y:S05]  /*11470*/  @P0 BRA `(.L_x_561) ;  /* 0x0000000000040947 */ /* 0x000fea0003800000 */
[----:B------:R-:W-:Y:S01]  /*11480*/  BPT.TRAP 0x1 ;  /* 0x000000040000795c */ /* 0x000fe20000300000 */
.L_x_561:
[C---:B0-----:R-:W-:Y:S01]  /*11490*/  IMAD R9, R5.reuse, 0x2000, R8 ;  /* 0x0000200005097824 */ /* 0x041fe200078e0208 */
[----:B------:R-:W-:Y:S01]  /*114a0*/  R2UR UR15, R16 ;  /* 0x00000000100f72ca */ /* 0x000fe200000e0000 */
[----:B------:R-:W-:Y:S01]  /*114b0*/  IMAD R16, R5, 0x2000, R16 ;  /* 0x0000200005107824 */ /* 0x000fe200078e0210 */
[----:B------:R-:W-:Y:S01]  /*114c0*/  R2UR UR19, R4 ;  /* 0x00000000041372ca */ /* 0x000fe200000e0000 */
[----:B------:R-:W-:Y:S01]  /*114d0*/  VIADD R13, R13, 0xffffffff ;  /* 0xffffffff0d0d7836 */ /* 0x000fe20000000000 */
[----:B------:R-:W-:Y:S01]  /*114e0*/  R2UR UR8, R9 ;  /* 0x00000000090872ca */ /* 0x000fe200000e0000 */
[----:B------:R-:W-:Y:S01]  /*114f0*/  UIADD3 UR14, UP0, UR24, 0xf0, URZ ;  /* 0x000000f0180e7890 */ /* 0x000fe2000ff1e03f */
[----:B------:R-:W-:Y:S01]  /*11500*/  R2UR UR11, R16 ;  /* 0x00000000100b72ca */ /* 0x000fe200000e0000 */
[----:B------:R-:W-:Y:S01]  /*11510*/  UIADD3 UR28, UP1, UR24, 0x1f0, URZ ;  /* 0x000001f0181c7890 */ /* 0x000fe2000ff3e03f */
[----:B------:R-:W-:Y:S01]  /*11520*/  R2UR UR9, R12 ;  /* 0x000000000c0972ca */ /* 0x000fe200000e0000 */
[----:B------:R-:W-:Y:S01]  /*11530*/  VIADD R5, R5, 0x1 ;  /* 0x0000000105057836 */ /* 0x000fe20000000000 */
[----:B------:R-:W-:Y:S01]  /*11540*/  R2UR UR10, R14 ;  /* 0x000000000e0a72ca */ /* 0x000fe200000e0000 */
[----:B------:R-:W-:Y:S01]  /*11550*/  UIADD3.X UR29, URZ, UR25, URZ, UP1, !UPT ;  /* 0x000000193f1d7290 */ /* 0x000fe20008ffe43f */
[----:B------:R-:W-:Y:S01]  /*11560*/  R2UR UR12, R11 ;  /* 0x000000000b0c72ca */ /* 0x000fe200000e0000 */
[----:B------:R-:W-:Y:S01]  /*11570*/  UMOV UR21, 0x30000 ;  /* 0x0003000000157882 */ /* 0x000fe20000000000 */
[----:B------:R-:W-:Y:S01]  /*11580*/  R2UR UR20, R2 ;  /* 0x00000000021472ca */ /* 0x000fe200000e0000 */
[----:B------:R-:W-:Y:S01]  /*11590*/  UMOV UR16, 0x0 ;  /* 0x0000000000107882 */ /* 0x000fe20000000000 */
[----:B------:R-:W-:Y:S01]  /*115a0*/  ISETP.GT.AND P1, PT, R13, 0x1, PT ;  /* 0x000000010d00780c */ /* 0x000fe20003f24270 */
[----:B------:R-:W-:Y:S01]  /*115b0*/  UIADD3 UR8, UR15, UR8, URZ ;  /* 0x000000080f087290 */ /* 0x000fe2000fffe03f */
[C---:B------:R-:W-:Y:S01]  /*115c0*/  ISETP.NE.AND P0, PT, R5.reuse, 0x3, PT ;  /* 0x000000030500780c */ /* 0x040fe20003f05270 */
[----:B------:R-:W-:Y:S01]  /*115d0*/  UIADD3.X UR15, URZ, UR25, URZ, UP0, !UPT ;  /* 0x000000193f0f7290 */ /* 0x000fe200087fe43f */
[----:B------:R-:W-:Y:S01]  /*115e0*/  VIADD R14, R14, 0x20 ;  /* 0x000000200e0e7836 */ /* 0x000fe20000000000 */
[----:B------:R-:W-:Y:S01]  /*115f0*/  UIADD3 UR18, UR11, 0x6100, URZ ;  /* 0x000061000b127890 */ /* 0x000fe2000fffe03f */
[----:B------:R-:W-:Y:S01]  /*11600*/  SEL R12, RZ, 0x1, P0 ;  /* 0x00000001ff0c7807 */ /* 0x000fe20000000000 */
[----:B------:R-:W-:Y:S01]  /*11610*/  UMOV UR17, 0x10000000 ;  /* 0x1000000000117882 */ /* 0x000fe20000000000 */
[----:B------:R-:W-:Y:S01]  /*11620*/  UMOV UR11, UR19 ;  /* 0x00000013000b7c82 */ /* 0x000fe20008000000 */
[----:B------:R-:W-:-:S02]  /*11630*/  SEL R5, R5, RZ, P0 ;  /* 0x000000ff05057207 */ /* 0x000fc40000000000 */
[----:B------:R-:W-:Y:S01]  /*11640*/  LOP3.LUT R3, R3, R12, RZ, 0x3c, !PT ;  /* 0x0000000c03037212 */ /* 0x000fe200078e3cff */
[----:B------:R0:W-:Y:S02]  /*11650*/  UTMALDG.3D.MULTICAST [UR8], [UR14], UR21, desc[UR16] ;  /* 0x000010080e0073b4 */ /* 0x0001e40008011815 */
[----:B0-----:R-:W-:Y:S01]  /*11660*/  UMOV UR8, UR18 ;  /* 0x0000001200087c82 */ /* 0x001fe20008000000 */
[----:B------:R-:W-:Y:S02]  /*11670*/  UMOV UR11, UR20 ;  /* 0x00000014000b7c82 */ /* 0x000fe40008000000 */
[----:B------:R0:W-:Y:S02]  /*11680*/  UTMALDG.3D [UR8], [UR28], desc[UR16] ;  /* 0x000010081c0075b4 */ /* 0x0001e40008011000 */
[----:B0-----:R-:W-:Y:S05]  /*11690*/  @P1 BRA `(.L_x_562) ;  /* 0xfffffffc00381947 */ /* 0x001fea000383ffff */
.L_x_559:
[----:B------:R-:W-:Y:S05]  /*116a0*/  BSYNC B1 ;  /* 0x0000000000017941 */ /* 0x000fea0003800000 */
.L_x_558:
[----:B------:R-:W2:Y:S01]  /*116b0*/  LDL.LU R16, [R1+0x200] ;  /* 0x0002000001107983 */ /* 0x000ea20000300800 */
[----:B------:R-:W-:Y:S01]  /*116c0*/  LOP3.LUT P0, RZ, R10, 0xff, RZ, 0xc0, !PT ;  /* 0x000000ff0aff7812 */ /* 0x000fe2000780c0ff */
[----:B------:R-:W-:Y:S01]  /*116d0*/  VIADD R6, R6, UR7 ;  /* 0x0000000706067c36 */ /* 0x000fe20008000000 */
[----:B------:R-:W-:Y:S01]  /*116e0*/  ULDC.64 UR8, c[0x0][0x650] ;  /* 0x0001940000087ab9 */ /* 0x000fe20000000a00 */
[----:B------:R-:W3:Y:S01]  /*116f0*/  LDL.LU R15, [R1+0x204] ;  /* 0x00020400010f7983 */ /* 0x000ee20000300800 */
[----:B------:R-:W-:Y:S01]  /*11700*/  UISETP.GE.U32.AND UP0, UPT, UR7, 0x3, UPT ;  /* 0x000000030700788c */ /* 0x000fe2000bf06070 */
[----:B------:R-:W-:Y:S01]  /*11710*/  BSSY B1, `(.L_x_563) ;  /* 0x0000074000017945 */ /* 0x000fe20003800000 */
[----:B------:R-:W-:Y:S01]  /*11720*/  IMAD.MOV.U32 R4, RZ, RZ, -0x1 ;  /* 0xffffffffff047424 */ /* 0x000fe200078e00ff */
[----:B------:R-:W-:Y:S01]  /*11730*/  PRMT R10, RZ, 0x7610, R10 ;  /* 0x00007610ff0a7816 */ /* 0x000fe2000000000a */
[----:B------:R-:W-:Y:S02]  /*11740*/  IMAD.MOV.U32 R11, RZ, RZ, -0x1 ;  /* 0xffffffffff0b7424 */ /* 0x000fe400078e00ff */
[----:B------:R-:W-:-:S03]  /*11750*/  PLOP3.LUT P1, PT, PT, PT, UP0, 0x80, 0x0 ;  /* 0x000000000000781c */ /* 0x000fc60003f2f008 */
[----:B------:R-:W0:Y:S01]  /*11760*/  @P0 S2R R7, SR_CgaCtaId ;  /* 0x0000000000070919 */ /* 0x000e220000008800 */
[----:B------:R-:W-:-:S04]  /*11770*/  @P0 MOV R2, 0x400 ;  /* 0x0000040000020802 */ /* 0x000fc80000000f00 */
[----:B0-----:R-:W-:-:S04]  /*11780*/  @P0 LEA R2, R7, R2, 0x18 ;  /* 0x0000000207020211 */ /* 0x001fc800078ec0ff */
[----:B------:R0:W-:Y:S01]  /*11790*/  @P0 SYNCS.ARRIVE.TRANS64.A1T0 RZ, [R2+URZ+0x48], RZ ;  /* 0x000048ff02ff09a7 */ /* 0x0001e2000810003f */
[----:B------:R-:W-:Y:S01]  /*117a0*/  ISETP.GT.U32.AND P0, PT, R6, 0x2, PT ;  /* 0x000000020600780c */ /* 0x000fe20003f04070 */
[----:B0-----:R-:W-:-:S05]  /*117b0*/  IMAD.U32 R2, RZ, RZ, UR7 ;  /* 0x00000007ff027e24 */ /* 0x001fca000f8e00ff */
[----:B------:R-:W-:Y:S01]  /*117c0*/  ISETP.LT.U32.AND P0, PT, R2, 0x3, P0 ;  /* 0x000000030200780c */ /* 0x000fe20000701070 */
[----:B------:R-:W-:-:S04]  /*117d0*/  IMAD.WIDE.U32 R2, R6, -0x55555555, RZ ;  /* 0xaaaaaaab06027825 */ /* 0x000fc800078e00ff */
[----:B------:R-:W-:Y:S01]  /*117e0*/  IMAD.MOV.U32 R2, RZ, RZ, -0x1 ;  /* 0xffffffffff027424 */ /* 0x000fe200078e00ff */
[----:B------:R-:W-:Y:S02]  /*117f0*/  SHF.R.U32.HI R5, RZ, 0x1, R3 ;  /* 0x00000001ff057819 */ /* 0x000fe40000011603 */
[----:B------:R-:W-:-:S03]  /*11800*/  SEL R3, RZ, 0x1, !P0 ;  /* 0x00000001ff037807 */ /* 0x000fc60004000000 */
[----:B------:R-:W-:Y:S01]  /*11810*/  IMAD R6, R5, -0x3, R6 ;  /* 0xfffffffd05067824 */ /* 0x000fe200078e0206 */
[----:B------:R-:W-:Y:S02]  /*11820*/  LOP3.LUT R0, R0, R3, RZ, 0x3c, !PT ;  /* 0x0000000300007212 */ /* 0x000fe400078e3cff */
[----:B------:R-:W-:Y:S02]  /*11830*/  PRMT R3, RZ, 0x7610, R3 ;  /* 0x00007610ff037816 */ /* 0x000fe40000000003 */
[----:B------:R-:W-:Y:S02]  /*11840*/  @P1 LOP3.LUT R0, R0, 0x1, R5, 0x78, !PT ;  /* 0x0000000100001812 */ /* 0x000fe400078e7805 */
[----:B---3--:R-:W-:-:S04]  /*11850*/  IADD3 R15, P0, R15, UR22, RZ ;  /* 0x000000160f0f7c10 */ /* 0x008fc8000ff1e0ff */
[----:B--2---:R-:W-:Y:S01]  /*11860*/  IADD3.X R16, R16, UR13, RZ, P0, !PT ;  /* 0x0000000d10107c10 */ /* 0x004fe200087fe4ff */
[----:B------:R0:W-:Y:S01]  /*11870*/  STL [R1+0x204], R15 ;  /* 0x0002040f01007387 */ /* 0x0001e20000100800 */
[----:B------:R-:W-:-:S03]  /*11880*/  ISETP.GE.U32.AND P0, PT, R15, UR8, PT ;  /* 0x000000080f007c0c */ /* 0x000fc6000bf06070 */
[----:B------:R0:W-:Y:S01]  /*11890*/  STL [R1+0x200], R16 ;  /* 0x0002001001007387 */ /* 0x0001e20000100800 */
[----:B------:R-:W-:-:S13]  /*118a0*/  ISETP.GE.U32.AND.EX P0, PT, R16, UR9, PT, P0 ;  /* 0x0000000910007c0c */ /* 0x000fda000bf06100 */
[----:B0-----:R-:W-:Y:S05]  /*118b0*/  @P0 BRA `(.L_x_564) ;  /* 0x0000000400640947 */ /* 0x001fea0003800000 */
[----:B------:R-:W0:Y:S01]  /*118c0*/  S2R R9, SR_CTAID.X ;  /* 0x0000000000097919 */ /* 0x000e220000002500 */
[----:B------:R-:W-:Y:S01]  /*118d0*/  ULDC UR8, c[0x0][0x150] ;  /* 0x0000540000087ab9 */ /* 0x000fe20000000800 */
[----:B------:R-:W1:Y:S01]  /*118e0*/  LDC R4, c[0x0][0x144] ;  /* 0x00005100ff047b82 */ /* 0x000e620000000800 */
[----:B------:R-:W-:Y:S01]  /*118f0*/  UISETP.NE.AND UP0, UPT, UR46, URZ, UPT ;  /* 0x0000003f2e00728c */ /* 0x000fe2000bf05270 */
[----:B------:R-:W2:Y:S01]  /*11900*/  S2R R5, SR_CTAID.Y ;  /* 0x0000000000057919 */ /* 0x000ea20000002600 */
[----:B------:R-:W-:-:S04]  /*11910*/  ULDC UR11, c[0x0][0x630] ;  /* 0x00018c00000b7ab9 */ /* 0x000fc80000000800 */
[----:B------:R-:W-:Y:S01]  /*11920*/  PLOP3.LUT P0, PT, PT, PT, UP0, 0x80, 0x0 ;  /* 0x000000000000781c */ /* 0x000fe20003f0f008 */
[----:B------:R-:W3:Y:S01]  /*11930*/  LDC R12, c[0x0][0x148] ;  /* 0x00005200ff0c7b82 */ /* 0x000ee20000000800 */
[----:B0-----:R-:W-:Y:S02]  /*11940*/  I2FP.F32.U32 R2, R9 ;  /* 0x0000000900027245 */ /* 0x001fe40000201000 */
[----:B--2---:R-:W-:-:S03]  /*11950*/  I2FP.F32.U32 R3, R5 ;  /* 0x0000000500037245 */ /* 0x004fc60000201000 */
[----:B------:R-:W-:Y:S01]  /*11960*/  FMUL R2, R2, UR8 ;  /* 0x0000000802027c20 */ /* 0x000fe20008400000 */
[----:B------:R-:W-:Y:S02]  /*11970*/  ULDC UR8, c[0x0][0x154] ;  /* 0x0000550000087ab9 */ /* 0x000fe40000000800 */
[----:B------:R-:W-:Y:S01]  /*11980*/  FMUL R11, R3, UR8 ;  /* 0x00000008030b7c20 */ /* 0x000fe20008400000 */
[----:B------:R-:W-:Y:S02]  /*11990*/  ULDC.64 UR8, c[0x0][0x628] ;  /* 0x00018a0000087ab9 */ /* 0x000fe40000000a00 */
[----:B------:R-:W0:Y:S08]  /*119a0*/  F2I.U32.TRUNC.NTZ R2, R2 ;  /* 0x0000000200027305 */ /* 0x000e30000020f000 */
[----:B------:R-:W2:Y:S01]  /*119b0*/  F2I.U32.TRUNC.NTZ R11, R11 ;  /* 0x0000000b000b7305 */ /* 0x000ea2000020f000 */
[----:B0-----:R-:W-:-:S02]  /*119c0*/  IMAD.MOV R3, RZ, RZ, -R2 ;  /* 0x000000ffff037224 */ /* 0x001fc400078e0a02 */
[----:B------:R-:W-:Y:S02]  /*119d0*/  IMAD.MOV.U32 R2, RZ, RZ, R15 ;  /* 0x000000ffff027224 */ /* 0x000fe400078e000f */
[----:B-1----:R-:W-:Y:S02]  /*119e0*/  IMAD R9, R4, R3, R9 ;  /* 0x0000000304097224 */ /* 0x002fe400078e0209 */
[----:B--2---:R-:W-:-:S04]  /*119f0*/  IMAD.MOV R3, RZ, RZ, -R11 ;  /* 0x000000ffff037224 */ /* 0x004fc800078e0a0b */
[----:B---3--:R-:W-:Y:S01]  /*11a00*/  @P0 IMAD R9, R12, R3, R5 ;  /* 0x000000030c090224 */ /* 0x008fe200078e0205 */
[----:B------:R-:W-:Y:S01]  /*11a10*/  ISETP.NE.U32.AND P0, PT, RZ, UR8, PT ;  /* 0x00000008ff007c0c */ /* 0x000fe2000bf05070 */
[----:B------:R-:W-:-:S03]  /*11a20*/  IMAD.MOV.U32 R3, RZ, RZ, R16 ;  /* 0x000000ffff037224 */ /* 0x000fc600078e0010 */
[----:B------:R-:W-:-:S13]  /*11a30*/  ISETP.NE.AND.EX P0, PT, RZ, UR9, PT, P0 ;  /* 0x00000009ff007c0c */ /* 0x000fda000bf05300 */
[----:B------:R-:W-:Y:S05]  /*11a40*/  @!P0 BRA `(.L_x_565) ;  /* 0x0000000000288947 */ /* 0x000fea0003800000 */
[----:B------:R-:W-:Y:S02]  /*11a50*/  ULDC UR10, c[0x0][0x634] ;  /* 0x00018d00000a7ab9 */ /* 0x000fe40000000800 */
[----:B------:R-:W-:-:S05]  /*11a60*/  IADD3 R3, P0, R15, UR10, RZ ;  /* 0x0000000a0f037c10 */ /* 0x000fca000ff1e0ff */
[----:B------:R-:W-:-:S04]  /*11a70*/  IMAD.X R11, RZ, RZ, R16, P0 ;  /* 0x000000ffff0b7224 */ /* 0x000fc800000e0610 */
[----:B------:R-:W-:-:S04]  /*11a80*/  IMAD.WIDE.U32 R4, R11, UR8, RZ ;  /* 0x000000080b047c25 */ /* 0x000fc8000f8e00ff */
[----:B------:R-:W-:-:S04]  /*11a90*/  IMAD.WIDE.U32 R4, P0, R3, UR9, R4 ;  /* 0x0000000903047c25 */ /* 0x000fc8000f800004 */
[----:B------:R-:W-:-:S04]  /*11aa0*/  IMAD.WIDE.U32 R2, R3, UR8, RZ ;  /* 0x0000000803027c25 */ /* 0x000fc8000f8e00ff */
[----:B------:R-:W-:Y:S01]  /*11ab0*/  IMAD.MOV.U32 R2, RZ, RZ, R5 ;  /* 0x000000ffff027224 */ /* 0x000fe200078e0005 */
[----:B------:R-:W-:Y:S01]  /*11ac0*/  IADD3 RZ, P1, R3, R4, RZ ;  /* 0x0000000403ff7210 */ /* 0x000fe20007f3e0ff */
[----:B------:R-:W-:-:S04]  /*11ad0*/  IMAD.X R3, RZ, RZ, RZ, P0 ;  /* 0x000000ffff037224 */ /* 0x000fc800000e06ff */
[----:B------:R-:W-:-:S08]  /*11ae0*/  IMAD.WIDE.U32.X R2, R11, UR9, R2, P1 ;  /* 0x000000090b027c25 */ /* 0x000fd000088e0402 */
.L_x_565:
[--C-:B------:R-:W-:Y:S01]  /*11af0*/  SHF.R.U64 R11, R2, UR11, R3.reuse ;  /* 0x0000000b020b7c19 */ /* 0x100fe20008001203 */
[----:B------:R-:W-:Y:S01]  /*11b00*/  ULDC.64 UR8, c[0x0][0x620] ;  /* 0x0001880000087ab9 */ /* 0x000fe20000000a00 */
[----:B------:R-:W-:Y:S01]  /*11b10*/  SHF.R.U32.HI R2, RZ, UR11, R3 ;  /* 0x0000000bff027c19 */ /* 0x000fe20008011603 */
[----:B------:R-:W-:Y:S01]  /*11b20*/  IMAD.MOV.U32 R3, RZ, RZ, R16 ;  /* 0x000000ffff037224 */ /* 0x000fe200078e0010 */
[----:B------:R-:W-:Y:S01]  /*11b30*/  IADD3 R13, P0, RZ, -R11, RZ ;  /* 0x8000000bff0d7210 */ /* 0x000fe20007f1e0ff */
[----:B------:R-:W-:-:S04]  /*11b40*/  ULDC.64 UR10, c[0x0][0x640] ;  /* 0x00019000000a7ab9 */ /* 0x000fc80000000a00 */
[----:B------:R-:W-:Y:S01]  /*11b50*/  IMAD.X R2, RZ, RZ, ~R2, P0 ;  /* 0x000000ffff027224 */ /* 0x000fe200000e0e02 */
[----:B------:R-:W-:-:S03]  /*11b60*/  ISETP.NE.U32.AND P0, PT, RZ, UR10, PT ;  /* 0x0000000aff007c0c */ /* 0x000fc6000bf05070 */
[----:B------:R-:W-:Y:S01]  /*11b70*/  IMAD R2, R2, UR8, RZ ;  /* 0x0000000802027c24 */ /* 0x000fe2000f8e02ff */
[----:B------:R-:W-:-:S03]  /*11b80*/  ISETP.NE.AND.EX P0, PT, RZ, UR11, PT, P0 ;  /* 0x0000000bff007c0c */ /* 0x000fc6000bf05300 */
[----:B------:R-:W-:Y:S02]  /*11b90*/  IMAD R5, R13, UR9, R2 ;  /* 0x000000090d057c24 */ /* 0x000fe4000f8e0202 */
[----:B------:R-:W-:-:S04]  /*11ba0*/  IMAD.MOV.U32 R2, RZ, RZ, R15 ;  /* 0x000000ffff027224 */ /* 0x000fc800078e000f */
[----:B------:R-:W-:Y:S01]  /*11bb0*/  IMAD.WIDE.U32 R2, R13, UR8, R2 ;  /* 0x000000080d027c25 */ /* 0x000fe2000f8e0002 */
[----:B------:R-:W-:-:S03]  /*11bc0*/  ULDC UR8, c[0x0][0x618] ;  /* 0x0001860000087ab9 */ /* 0x000fc60000000800 */
[----:B------:R-:W-:-:S05]  /*11bd0*/  IMAD.IADD R3, R3, 0x1, R5 ;  /* 0x0000000103037824 */ /* 0x000fca00078e0205 */
[--C-:B------:R-:W-:Y:S02]  /*11be0*/  SHF.R.U64 R12, R2, UR8, R3.reuse ;  /* 0x00000008020c7c19 */ /* 0x100fe40008001203 */
[----:B------:R-:W-:Y:S01]  /*11bf0*/  SHF.R.U32.HI R3, RZ, UR8, R3 ;  /* 0x00000008ff037c19 */ /* 0x000fe20008011603 */
[----:B------:R-:W-:-:S03]  /*11c00*/  ULDC UR8, c[0x0][0x608] ;  /* 0x0001820000087ab9 */ /* 0x000fc60000000800 */
[--C-:B------:R-:W-:Y:S02]  /*11c10*/  SHF.R.U64 R13, R12, UR8, R3.reuse ;  /* 0x000000080c0d7c19 */ /* 0x100fe40008001203 */
[----:B------:R-:W-:Y:S01]  /*11c20*/  SHF.R.U32.HI R2, RZ, UR8, R3 ;  /* 0x00000008ff027c19 */ /* 0x000fe20008011603 */
[----:B------:R-:W-:-:S03]  /*11c30*/  ULDC UR8, c[0x0][0x658] ;  /* 0x0001960000087ab9 */ /* 0x000fc60000000800 */
[--C-:B------:R-:W-:Y:S02]  /*11c40*/  SHF.R.U64 R14, R13, UR8, R2.reuse ;  /* 0x000000080d0e7c19 */ /* 0x100fe40008001202 */
[----:B------:R-:W-:-:S03]  /*11c50*/  SHF.R.U32.HI R15, RZ, UR8, R2 ;  /* 0x00000008ff0f7c19 */ /* 0x000fc60008011602 */
[----:B------:R-:W-:Y:S02]  /*11c60*/  IMAD.MOV.U32 R2, RZ, RZ, R14 ;  /* 0x000000ffff027224 */ /* 0x000fe400078e000e */
[----:B------:R-:W-:Y:S01]  /*11c70*/  IMAD.MOV.U32 R3, RZ, RZ, R15 ;  /* 0x000000ffff037224 */ /* 0x000fe200078e000f */
[----:B------:R-:W-:Y:S06]  /*11c80*/  @!P0 BRA `(.L_x_566) ;  /* 0x0000000000288947 */ /* 0x000fec0003800000 */
        /* <DEDUP_REMOVED lines=10> */
.L_x_566:
[----:B------:R-:W-:Y:S01]  /*11d30*/  ULDC UR8, c[0x0][0x648] ;  /* 0x0001920000087ab9 */ /* 0x000fe20000000800 */
[----:B------:R-:W-:Y:S01]  /*11d40*/  LOP3.LUT R13, R13, UR6, RZ, 0xc0, !PT ;  /* 0x000000060d0d7c12 */ /* 0x000fe2000f8ec0ff */
[----:B------:R-:W-:Y:S01]  /*11d50*/  UISETP.NE.AND UP0, UPT, UR46, URZ, UPT ;  /* 0x0000003f2e00728c */ /* 0x000fe2000bf05270 */
[----:B------:R-:W-:Y:S01]  /*11d60*/  SHF.R.U64 R2, R2, UR8, R3 ;  /* 0x0000000802027c19 */ /* 0x000fe20008001203 */
[----:B------:R-:W-:-:S04]  /*11d70*/  ULDC UR8, c[0x0][0x638] ;  /* 0x00018e0000087ab9 */ /* 0x000fc80000000800 */
[----:B------:R-:W-:Y:S01]  /*11d80*/  IMAD.MOV R3, RZ, RZ, -R2 ;  /* 0x000000ffff037224 */ /* 0x000fe200078e0a02 */
[----:B------:R-:W-:Y:S01]  /*11d90*/  PLOP3.LUT P0, PT, PT, PT, UP0, 0x40, 0x0 ;  /* 0x000000000000781c */ /* 0x000fe20003f0e808 */
[----:B------:R-:W-:Y:S01]  /*11da0*/  IMAD R4, R2, UR5, R13 ;  /* 0x0000000502047c24 */ /* 0x000fe2000f8e020d */
[----:B------:R-:W-:Y:S01]  /*11db0*/  PLOP3.LUT P1, PT, PT, PT, UP0, 0x40, 0x0 ;  /* 0x000000000000781c */ /* 0x000fe20003f2e808 */
[----:B------:R-:W-:Y:S01]  /*11dc0*/  IMAD R14, R3, UR8, R14 ;  /* 0x00000008030e7c24 */ /* 0x000fe2000f8e020e */
[----:B------:R-:W-:Y:S01]  /*11dd0*/  ULDC UR8, c[0x0][0x610] ;  /* 0x0001840000087ab9 */ /* 0x000fe20000000800 */
[----:B------:R-:W-:Y:S01]  /*11de0*/  LOP3.LUT R3, R12, UR4, RZ, 0xc0, !PT ;  /* 0x000000040c037c12 */ /* 0x000fe2000f8ec0ff */
[----:B------:R-:W-:Y:S01]  /*11df0*/  IMAD R9, R4, UR8, R9 ;  /* 0x0000000804097c24 */ /* 0x000fe2000f8e0209 */
[----:B------:R-:W-:-:S03]  /*11e00*/  ULDC UR8, c[0x0][0x600] ;  /* 0x0001800000087ab9 */ /* 0x000fc60000000800 */
[----:B------:R-:W-:Y:S02]  /*11e10*/  IMAD R14, R14, UR8, R3 ;  /* 0x000000080e0e7c24 */ /* 0x000fe4000f8e0203 */
[----:B------:R-:W-:-:S03]  /*11e20*/  IMAD.MOV.U32 R3, RZ, RZ, 0x1 ;  /* 0x00000001ff037424 */ /* 0x000fc600078e00ff */
[----:B------:R-:W-:Y:S02]  /*11e30*/  SEL R2, R14, R9, P0 ;  /* 0x000000090e027207 */ /* 0x000fe40000000000 */
[----:B------:R-:W-:-:S07]  /*11e40*/  SEL R4, R9, R14, P1 ;  /* 0x0000000e09047207 */ /* 0x000fce0000800000 */
.L_x_564:
[----:B------:R-:W-:Y:S05]  /*11e50*/  BSYNC B1 ;  /* 0x0000000000017941 */ /* 0x000fea0003800000 */
.L_x_563:
[----:B------:R-:W-:-:S13]  /*11e60*/  LOP3.LUT P0, RZ, R3, 0xff, RZ, 0xc0, !PT ;  /* 0x000000ff03ff7812 */ /* 0x000fda000780c0ff */
[----:B------:R-:W-:Y:S05]  /*11e70*/  @P0 BRA `(.L_x_567) ;  /* 0xfffffff400080947 */ /* 0x000fea000383ffff */
[----:B------:R-:W-:Y:S05]  /*11e80*/  BSYNC B0 ;  /* 0x0000000000007941 */ /* 0x000fea0003800000 */
.L_x_556:
[----:B------:R-:W-:-:S03]  /*11e90*/  UMOV UR8, 0xffffffff ;  /* 0xffffffff00087882 */ /* 0x000fc60000000000 */
[----:B------:R-:W-:Y:S05]  /*11ea0*/  BRA.DIV UR8, `(.L_x_568) ;  /* 0x0000000208f47947 */ /* 0x000fea000b800000 */
[----:B------:R-:W-:-:S13]  /*11eb0*/  ELECT P6, URZ, PT ;  /* 0x00000000003f782f */ /* 0x000fda00038c0000 */
.L_x_581:
[----:B------:R-:W-:Y:S04]  /*11ec0*/  BSSY B0, `(.L_x_569) ;  /* 0x0000023000007945 */ /* 0x000fe80003800000 */
[----:B------:R-:W-:Y:S05]  /*11ed0*/  @!P6 BRA `(.L_x_570) ;  /* 0x000000000084e947 */ /* 0x000fea0003800000 */
[----:B------:R-:W-:-:S04]  /*11ee0*/  ULOP3.LUT UR8, UR40, 0x2, URZ, 0xfc, !UPT ;  /* 0x0000000228087892 */ /* 0x000fc8000f8efc3f */
[----:B------:R-:W-:-:S06]  /*11ef0*/  UISETP.NE.AND UP0, UPT, UR8, 0x3, UPT ;  /* 0x000000030800788c */ /* 0x000fcc000bf05270 */
[----:B------:R-:W-:-:S13]  /*11f00*/  PLOP3.LUT P0, PT, PT, PT, UP0, 0x80, 0x0 ;  /* 0x000000000000781c */ /* 0x000fda0003f0f008 */
[----:B------:R-:W-:Y:S05]  /*11f10*/  @!P0 BRA `(.L_x_571) ;  /* 0x0000000000048947 */ /* 0x000fea0003800000 */
[----:B------:R-:W-:Y:S01]  /*11f20*/  BPT.TRAP 0x1 ;  /* 0x000000040000795c */ /* 0x000fe20000300000 */
.L_x_571:
[----:B------:R-:W0:Y:S01]  /*11f30*/  S2R R3, SR_CgaCtaId ;  /* 0x0000000000037919 */ /* 0x000e220000008800 */
[----:B------:R-:W-:-:S04]  /*11f40*/  MOV R2, 0x400 ;  /* 0x0000040000027802 */ /* 0x000fc80000000f00 */
[----:B0-----:R-:W-:Y:S02]  /*11f50*/  LEA R3, R3, R2, 0x18 ;  /* 0x0000000203037211 */ /* 0x001fe400078ec0ff */
[----:B------:R-:W-:-:S03]  /*11f60*/  SHF.L.U32 R2, R0, 0x1f, RZ ;  /* 0x0000001f00027819 */ /* 0x000fc600000006ff */
[----:B------:R-:W-:-:S04]  /*11f70*/  VIADD R3, R3, 0x18 ;  /* 0x0000001803037836 */ /* 0x000fc80000000000 */
[----:B------:R-:W-:-:S04]  /*11f80*/  IMAD R5, R6, 0x8, R3 ;  /* 0x0000000806057824 */ /* 0x000fc800078e0203 */
[----:B------:R-:W0:Y:S02]  /*11f90*/  SYNCS.PHASECHK.TRANS64.TRYWAIT P0, [R5+URZ], R2 ;  /* 0x00000002050075a7 */ /* 0x000e24000800017f */
[----:B0-----:R-:W-:Y:S05]  /*11fa0*/  @!P0 BRA `(.L_x_572) ;  /* 0x0000000000d48947 */ /* 0x001fea0003800000 */
.L_x_582:
[----:B------:R-:W-:-:S05]  /*11fb0*/  VIADD R6, R6, 0x1 ;  /* 0x0000000106067836 */ /* 0x000fca0000000000 */
[----:B------:R-:W-:-:S04]  /*11fc0*/  ISETP.NE.AND P0, PT, R6, 0x3, PT ;  /* 0x000000030600780c */ /* 0x000fc80003f05270 */
[----:B0-----:R-:W-:Y:S02]  /*11fd0*/  SEL R5, RZ, 0x1, P0 ;  /* 0x00000001ff057807 */ /* 0x001fe40000000000 */
[----:B------:R-:W-:Y:S02]  /*11fe0*/  SEL R6, R6, RZ, P0 ;  /* 0x000000ff06067207 */ /* 0x000fe40000000000 */
[----:B------:R-:W-:-:S03]  /*11ff0*/  LOP3.LUT R5, R0, R5, RZ, 0x3c, !PT ;  /* 0x0000000500057212 */ /* 0x000fc600078e3cff */
[----:B------:R-:W-:Y:S01]  /*12000*/  IMAD R7, R6, 0x8, R3 ;  /* 0x0000000806077824 */ /* 0x000fe200078e0203 */
[----:B------:R-:W-:-:S04]  /*12010*/  SHF.L.U32 R0, R5, 0x1f, RZ ;  /* 0x0000001f05007819 */ /* 0x000fc800000006ff */
[----:B------:R-:W0:Y:S02]  /*12020*/  SYNCS.PHASECHK.TRANS64.TRYWAIT P0, [R7+URZ], R0 ;  /* 0x00000000070075a7 */ /* 0x000e24000800017f */
[----:B0-----:R-:W-:Y:S05]  /*12030*/  @!P0 BRA `(.L_x_573) ;  /* 0x0000000000c48947 */ /* 0x001fea0003800000 */
.L_x_583:
[----:B0-----:R-:W-:-:S05]  /*12040*/  VIADD R0, R6, 0x1 ;  /* 0x0000000106007836 */ /* 0x001fca0000000000 */
[----:B------:R-:W-:-:S04]  /*12050*/  ISETP.NE.AND P0, PT, R0, 0x3, PT ;  /* 0x000000030000780c */ /* 0x000fc80003f05270 */
[----:B------:R-:W-:Y:S02]  /*12060*/  SEL R2, RZ, 0x1, P0 ;  /* 0x00000001ff027807 */ /* 0x000fe40000000000 */
[----:B------:R-:W-:Y:S02]  /*12070*/  SEL R0, R0, RZ, P0 ;  /* 0x000000ff00007207 */ /* 0x000fe40000000000 */
[----:B------:R-:W-:-:S03]  /*12080*/  LOP3.LUT R2, R5, R2, RZ, 0x3c, !PT ;  /* 0x0000000205027212 */ /* 0x000fc600078e3cff */
[----:B------:R-:W-:Y:S01]  /*12090*/  IMAD R3, R0, 0x8, R3 ;  /* 0x0000000800037824 */ /* 0x000fe200078e0203 */
[----:B------:R-:W-:-:S07]  /*120a0*/  SHF.L.U32 R0, R2, 0x1f, RZ ;  /* 0x0000001f02007819 */ /* 0x000fce00000006ff */
.L_x_574:
[----:B0-----:R0:W1:Y:S02]  /*120b0*/  SYNCS.PHASECHK.TRANS64.TRYWAIT P0, [R3+URZ], R0 ;  /* 0x00000000030075a7 */ /* 0x001064000800017f */
[----:B-1----:R-:W-:Y:S05]  /*120c0*/  @!P0 NANOSLEEP.SYNCS 0x989680 ;  /* 0x009896800000895d */ /* 0x002fea0003900000 */
[----:B------:R-:W1:Y:S02]  /*120d0*/  @!P0 SYNCS.PHASECHK.TRANS64 P0, [R3+URZ], R0 ;  /* 0x00000000030085a7 */ /* 0x000e64000800007f */
[----:B-1----:R-:W-:Y:S05]  /*120e0*/  @!P0 BRA `(.L_x_574) ;  /* 0xfffffffc00f08947 */ /* 0x002fea000383ffff */
.L_x_570:
[----:B------:R-:W-:Y:S05]  /*120f0*/  BSYNC B0 ;  /* 0x0000000000007941 */ /* 0x000fea0003800000 */
.L_x_569:
[----:B------:R-:W-:Y:S05]  /*12100*/  EXIT ;  /* 0x000000000000794d */ /* 0x000fea0003800000 */
.L_x_21:
[----:B--2---:R2:W3:Y:S02]  /*12110*/  SYNCS.PHASECHK.TRANS64.TRYWAIT P1, [R3+URZ], R2 ;  /* 0x00000002030075a7 */ /* 0x0044e4000802017f */
[----:B---3--:R-:W-:Y:S05]  /*12120*/  @!P1 NANOSLEEP.SYNCS 0x989680 ;  /* 0x009896800000995d */ /* 0x008fea0003900000 */
[----:B------:R-:W3:Y:S02]  /*12130*/  @!P1 SYNCS.PHASECHK.TRANS64 P1, [R3+URZ], R2 ;  /* 0x00000002030095a7 */ /* 0x000ee4000802007f */
[----:B---3--:R-:W-:Y:S05]  /*12140*/  @!P1 BRA `(.L_x_21) ;  /* 0xfffffffc00f09947 */ /* 0x008fea000383ffff */
[----:B------:R-:W-:Y:S05]  /*12150*/  BRA `(.L_x_20) ;  /* 0xfffffef400487947 */ /* 0x000fea000383ffff */
.L_x_26:
[----:B-1----:R1:W2:Y:S02]  /*12160*/  SYNCS.PHASECHK.TRANS64.TRYWAIT P1, [R5+URZ], R6 ;  /* 0x00000006050075a7 */ /* 0x0022a4000802017f */
[----:B--2---:R-:W-:Y:S05]  /*12170*/  @!P1 NANOSLEEP.SYNCS 0x989680 ;  /* 0x009896800000995d */ /* 0x004fea0003900000 */
[----:B------:R-:W2:Y:S02]  /*12180*/  @!P1 SYNCS.PHASECHK.TRANS64 P1, [R5+URZ], R6 ;  /* 0x00000006050095a7 */ /* 0x000ea4000802007f */
[----:B--2---:R-:W-:Y:S05]  /*12190*/  @!P1 BRA `(.L_x_26) ;  /* 0xfffffffc00f09947 */ /* 0x004fea000383ffff */
[----:B------:R-:W-:Y:S05]  /*121a0*/  BRA `(.L_x_25) ;  /* 0xfffffef800ec7947 */ /* 0x000fea000383ffff */
.L_x_557:
[----:B------:R-:W-:Y:S01]  /*121b0*/  BSSY B1, `(.L_x_575) ;  /* 0x0000006000017945 */ /* 0x000fe20003800000 */
[----:B------:R-:W-:-:S07]  /*121c0*/  IMAD.MOV.U32 R15, RZ, RZ, -0x1 ;  /* 0xffffffffff0f7424 */ /* 0x000fce00078e00ff */
[----:B------:R-:W-:Y:S05]  /*121d0*/  WARPSYNC.COLLECTIVE R15, `(.L_x_576) ;  /* 0x000000000f0c7348 */ /* 0x000fea0003c00000 */
[----:B------:R-:W-:Y:S02]  /*121e0*/  ELECT P6, UR62, PT ;  /* 0x00000000003e782f */ /* 0x000fe400038c0000 */
[----:B------:R-:W-:Y:S01]  /*121f0*/  MOV R14, UR62 ;  /* 0x0000003e000e7c02 */ /* 0x000fe20008000f00 */
[----:B------:R-:W-:Y:S10]  /*12200*/  ENDCOLLECTIVE ;  /* 0x000000000000791b */ /* 0x000ff40003800000 */
.L_x_576:
[----:B------:R-:W-:Y:S05]  /*12210*/  BSYNC B1 ;  /* 0x0000000000017941 */ /* 0x000fea0003800000 */
.L_x_575:
[----:B------:R-:W-:Y:S05]  /*12220*/  BRA `(.L_x_577) ;  /* 0xfffffff000287947 */ /* 0x000fea000383ffff */
.L_x_560:
[----:B0-----:R0:W1:Y:S02]  /*12230*/  SYNCS.PHASECHK.TRANS64.TRYWAIT P0, [R12+URZ+0x18], R9 ;  /* 0x000018090c0075a7 */ /* 0x001064000800017f */
[----:B-1----:R-:W-:Y:S05]  /*12240*/  @!P0 NANOSLEEP.SYNCS 0x989680 ;  /* 0x009896800000895d */ /* 0x002fea0003900000 */
[----:B------:R-:W1:Y:S02]  /*12250*/  @!P0 SYNCS.PHASECHK.TRANS64 P0, [R12+URZ+0x18], R9 ;  /* 0x000018090c0085a7 */ /* 0x000e64000800007f */
[----:B-1----:R-:W-:Y:S05]  /*12260*/  @!P0 BRA `(.L_x_560) ;  /* 0xfffffffc00f08947 */ /* 0x002fea000383ffff */
[----:B------:R-:W-:Y:S05]  /*12270*/  BRA `(.L_x_578) ;  /* 0xfffffff000687947 */ /* 0x000fea000383ffff */
.L_x_568:
[----:B------:R-:W-:Y:S01]  /*12280*/  BSSY B0, `(.L_x_579) ;  /* 0x0000006000007945 */ /* 0x000fe20003800000 */
[----:B------:R-:W-:-:S07]  /*12290*/  IMAD.MOV.U32 R15, RZ, RZ, -0x1 ;  /* 0xffffffffff0f7424 */ /* 0x000fce00078e00ff */
[----:B------:R-:W-:Y:S05]  /*122a0*/  WARPSYNC.COLLECTIVE R15, `(.L_x_580) ;  /* 0x000000000f0c7348 */ /* 0x000fea0003c00000 */
[----:B------:R-:W-:Y:S02]  /*122b0*/  ELECT P6, UR62, PT ;  /* 0x00000000003e782f */ /* 0x000fe400038c0000 */
[----:B------:R-:W-:Y:S01]  /*122c0*/  MOV R14, UR62 ;  /* 0x0000003e000e7c02 */ /* 0x000fe20008000f00 */
[----:B------:R-:W-:Y:S10]  /*122d0*/  ENDCOLLECTIVE ;  /* 0x000000000000791b */ /* 0x000ff40003800000 */
.L_x_580:
[----:B------:R-:W-:Y:S05]  /*122e0*/  BSYNC B0 ;  /* 0x0000000000007941 */ /* 0x000fea0003800000 */
.L_x_579:
[----:B------:R-:W-:Y:S05]  /*122f0*/  BRA `(.L_x_581) ;  /* 0xfffffff800f07947 */ /* 0x000fea000383ffff */
.L_x_572:
[----:B0-----:R0:W1:Y:S02]  /*12300*/  SYNCS.PHASECHK.TRANS64.TRYWAIT P0, [R5+URZ], R2 ;  /* 0x00000002050075a7 */ /* 0x001064000800017f */
[----:B-1----:R-:W-:Y:S05]  /*12310*/  @!P0 NANOSLEEP.SYNCS 0x989680 ;  /* 0x009896800000895d */ /* 0x002fea0003900000 */
[----:B------:R-:W1:Y:S02]  /*12320*/  @!P0 SYNCS.PHASECHK.TRANS64 P0, [R5+URZ], R2 ;  /* 0x00000002050085a7 */ /* 0x000e64000800007f */
[----:B-1----:R-:W-:Y:S05]  /*12330*/  @!P0 BRA `(.L_x_572) ;  /* 0xfffffffc00f08947 */ /* 0x002fea000383ffff */
[----:B------:R-:W-:Y:S05]  /*12340*/  BRA `(.L_x_582) ;  /* 0xfffffffc00187947 */ /* 0x000fea000383ffff */
.L_x_573:
[----:B0-----:R0:W1:Y:S02]  /*12350*/  SYNCS.PHASECHK.TRANS64.TRYWAIT P0, [R7+URZ], R0 ;  /* 0x00000000070075a7 */ /* 0x001064000800017f */
[----:B-1----:R-:W-:Y:S05]  /*12360*/  @!P0 NANOSLEEP.SYNCS 0x989680 ;  /* 0x009896800000895d */ /* 0x002fea0003900000 */
[----:B------:R-:W1:Y:S02]  /*12370*/  @!P0 SYNCS.PHASECHK.TRANS64 P0, [R7+URZ], R0 ;  /* 0x00000000070085a7 */ /* 0x000e64000800007f */
[----:B-1----:R-:W-:Y:S05]  /*12380*/  @!P0 BRA `(.L_x_573) ;  /* 0xfffffffc00f08947 */ /* 0x002fea000383ffff */
[----:B------:R-:W-:Y:S05]  /*12390*/  BRA `(.L_x_583) ;  /* 0xfffffffc00287947 */ /* 0x000fea000383ffff */
.L_x_584:
[----:B------:R-:W-:-:S00]  /*123a0*/  BRA `(.L_x_584) ;  /* 0xfffffffc00fc7947 */ /* 0x000fc0000383ffff */
[----:B------:R-:W-:-:S00]  /*123b0*/  NOP ;  /* 0x0000000000007918 */ /* 0x000fc00000000000 */
        /* <DEDUP_REMOVED lines=12> */
.L_x_585:


//--------------------- .nv.global.init           --------------------------
	.section	.nv.global.init,"aw",@progbits
.nv.global.init:
	.type		$str$22,@object
	.size		$str$22,($str$23 - $str$22)
$str$22:
        /*0000*/ 	.byte	0x6b, 0x5f, 0x74, 0x69, 0x6c, 0x65, 0x5f, 0x63, 0x6f, 0x75, 0x6e, 0x74, 0x20, 0x3e, 0x3d, 0x20
        /*0010*/ 	.byte	0x31, 0x00
	.type		$str$23,@object
	.size		$str$23,(__unnamed_1 - $str$23)
$str$23:
        /*0012*/ 	.byte	0x2f, 0x74, 0x6d, 0x70, 0x2f, 0x63, 0x75, 0x74, 0x6c, 0x61, 0x73, 0x73, 0x5f, 0x73, 0x77, 0x65
        /*0022*/ 	.byte	0x65, 0x70, 0x5f, 0x73, 0x72, 0x63, 0x2f, 0x69, 0x6e, 0x63, 0x6c, 0x75, 0x64, 0x65, 0x2f, 0x63
        /*0032*/ 	.byte	0x75, 0x74, 0x6c, 0x61, 0x73, 0x73, 0x2f, 0x67, 0x65, 0x6d, 0x6d, 0x2f, 0x63, 0x6f, 0x6c, 0x6c
        /*0042*/ 	.byte	0x65, 0x63, 0x74, 0x69, 0x76, 0x65, 0x2f, 0x73, 0x6d, 0x39, 0x30, 0x5f, 0x6d, 0x6d, 0x61, 0x5f
        /*0052*/ 	.byte	0x74, 0x6d, 0x61, 0x5f, 0x67, 0x6d, 0x6d, 0x61, 0x5f, 0x73, 0x73, 0x5f, 0x77, 0x61, 0x72, 0x70
        /*0062*/ 	.byte	0x73, 0x70, 0x65, 0x63, 0x69, 0x61, 0x6c, 0x69, 0x7a, 0x65, 0x64, 0x2e, 0x68, 0x70, 0x70, 0x00
	.type		__unnamed_1,@object
	.size		__unnamed_1,(.L_0 - __unnamed_1)
__unnamed_1:
        /* <DEDUP_REMOVED lines=174> */
.L_0:


//--------------------- .nv.shared._ZN7cutlass13device_kernelINS_4gemm6kernel13GemmUniversalIN4cute5tupleIJiiiiEEENS1_10collective13CollectiveMmaINS1_34MainloopSm90TmaGmmaWarpSpecializedILi3ENS5_IJNS4_1CILi1EEENSA_ILi2EEESB_EEENS1_35KernelTmaWarpSpecializedCooperativeEEENS5_IJNSA_ILi256EEESG_NSA_ILi32EEEEEEaNS5_IJlSB_lEEEaSJ_NS4_8TiledMMAINS4_8MMA_AtomIJNS4_4SM904GMMA27MMA_64x256x32_S32S8S8_SS_TNEEEENS4_6LayoutINS5_IJSC_SB_SB_EEENS5_IJSB_NSA_ILi0EEESS_EEEEENS5_IJNS4_10UnderscoreESV_SV_EEEEENS4_23SM90_TMA_LOAD_MULTICASTENS4_14ComposedLayoutINS4_7SwizzleILi1ELi4ELi3EEENS4_18smem_ptr_flag_bitsILi8EEENSQ_INS5_IJNSA_ILi8EEESH_EEENS5_IJSH_SB_EEEEEEEvNS4_8identityENS4_13SM90_TMA_LOADES18_vS19_EENS_8epilogue10collective6detail29Sm90TmaWarpSpecializedAdapterINS1D_15DefaultEpilogueIaSJ_SJ_NS1C_6thread17LinearCombinationIaLi1EiiLNS1H_9ScaleType4KindE0ELNS_15FloatRoundStyleE2EaEENS1_15EpilogueDefaultEEEEEvvEEEEvNT_6ParamsE --------------------------
	.section	.nv.shared._ZN7cutlass13device_kernelINS_4gemm6kernel13GemmUniversalIN4cute5tupleIJiiiiEEENS1_10collective13CollectiveMmaINS1_34MainloopSm90TmaGmmaWarpSpecializedILi3ENS5_IJNS4_1CILi1EEENSA_ILi2EEESB_EEENS1_35KernelTmaWarpSpecializedCooperativeEEENS5_IJNSA_ILi256EEESG_NSA_ILi32EEEEEEaNS5_IJlSB_lEEEaSJ_NS4_8TiledMMAINS4_8MMA_AtomIJNS4_4SM904GMMA27MMA_64x256x32_S32S8S8_SS_TNEEEENS4_6LayoutINS5_IJSC_SB_SB_EEENS5_IJSB_NSA_ILi0EEESS_EEEEENS5_IJNS4_10UnderscoreESV_SV_EEEEENS4_23SM90_TMA_LOAD_MULTICASTENS4_14ComposedLayoutINS4_7SwizzleILi1ELi4ELi3EEENS4_18smem_ptr_flag_bitsILi8EEENSQ_INS5_IJNSA_ILi8EEESH_EEENS5_IJSH_SB_EEEEEEEvNS4_8identityENS4_13SM90_TMA_LOADES18_vS19_EENS_8epilogue10collective6detail29Sm90TmaWarpSpecializedAdapterINS1D_15DefaultEpilogueIaSJ_SJ_NS1C_6thread17LinearCombinationIaLi1EiiLNS1H_9ScaleType4KindE0ELNS_15FloatRoundStyleE2EaEENS1_15EpilogueDefaultEEEEEvvEEEEvNT_6ParamsE,"aw",@nobits
	.sectionflags	@""
	.align	16
	.zero		1024


//--------------------- .nv.shared.reserved.0     --------------------------
	.section	.nv.shared.reserved.0,"aw",@nobits
	.weak		__nv_reservedSMEM_offset_0_alias
	.size		__nv_reservedSMEM_offset_0_alias, 0, 0
	.other		__nv_reservedSMEM_offset_0_alias,@"STO_CUDA_RESERVED_SHARED STV_DEFAULT"
__nv_reservedSMEM_offset_0_alias:
	.zero		0


//--------------------- .nv.global                --------------------------
	.section	.nv.global,"aw",@nobits
.nv.global:
	.type		_ZN39_INTERNAL_4d46dfa9_4_k_cu_17e11854_63624cute1_E,@object
	.size		_ZN39_INTERNAL_4d46dfa9_4_k_cu_17e11854_63624cute1_E,(_ZN39_INTERNAL_4d46dfa9_4_k_cu_17e11854_63624cuda3std3__45__cpo6cbeginE - _ZN39_INTERNAL_4d46dfa9_4_k_cu_17e11854_63624cute1_E)
_ZN39_INTERNAL_4d46dfa9_4_k_cu_17e11854_63624cute1_E:
	.zero		1
	.type		_ZN39_INTERNAL_4d46dfa9_4_k_cu_17e11854_63624cuda3std3__45__cpo6cbeginE,@object
	.size		_ZN39_INTERNAL_4d46dfa9_4_k_cu_17e11854_63624cuda3std3__45__cpo6cbeginE,(_ZN39_INTERNAL_4d46dfa9_4_k_cu_17e11854_63624cuda3std3__48in_placeE - _ZN39_INTERNAL_4d46dfa9_4_k_cu_17e11854_63624cuda3std3__45__cpo6cbeginE)
_ZN39_INTERNAL_4d46dfa9_4_k_cu_17e11854_63624cuda3std3__45__cpo6cbeginE:
	.zero		1
	.type		_ZN39_INTERNAL_4d46dfa9_4_k_cu_17e11854_63624cuda3std3__48in_placeE,@object
	.size		_ZN39_INTERNAL_4d46dfa9_4_k_cu_17e11854_63624cuda3std3__48in_placeE,(_ZN39_INTERNAL_4d46dfa9_4_k_cu_17e11854_63624cuda3std6ranges3__45__cpo9iter_moveE - _ZN39_INTERNAL_4d46dfa9_4_k_cu_17e11854_63624cuda3std3__48in_placeE)
_ZN39_INTERNAL_4d46dfa9_4_k_cu_17e11854_63624cuda3std3__48in_placeE:
	.zero		1
	.type		_ZN39_INTERNAL_4d46dfa9_4_k_cu_17e11854_63624cuda3std6ranges3__45__cpo9iter_moveE,@object
	.size		_ZN39_INTERNAL_4d46dfa9_4_k_cu_17e11854_63624cuda3std6ranges3__45__cpo9iter_moveE,(_ZN39_INTERNAL_4d46dfa9_4_k_cu_17e11854_63624cuda3std3__45__cpo5beginE - _ZN39_INTERNAL_4d46dfa9_4_k_cu_17e11854_63624cuda3std6ranges3__45__cpo9iter_moveE)
_ZN39_INTERNAL_4d46dfa9_4_k_cu_17e11854_63624cuda3std6ranges3__45__cpo9iter_moveE:
	.zero		1
	.type		_ZN39_INTERNAL_4d46dfa9_4_k_cu_17e11854_63624cuda3std3__45__cpo5beginE,@object
	.size		_ZN39_INTERNAL_4d46dfa9_4_k_cu_17e11854_63624cuda3std3__45__cpo5beginE,(_ZN39_INTERNAL_4d46dfa9_4_k_cu_17e11854_63624cuda3std3__441_GLOBAL__N__4d46dfa9_4_k_cu_17e11854_63626ignoreE - _ZN39_INTERNAL_4d46dfa9_4_k_cu_17e11854_63624cuda3std3__45__cpo5beginE)
_ZN39_INTERNAL_4d46dfa9_4_k_cu_17e11854_63624cuda3std3__45__cpo5beginE:
	.zero		1
	.type		_ZN39_INTERNAL_4d46dfa9_4_k_cu_17e11854_63624cuda3std3__441_GLOBAL__N__4d46dfa9_4_k_cu_17e11854_63626ignoreE,@object
	.size		_ZN39_INTERNAL_4d46dfa9_4_k_cu_17e11854_63624cuda3std3__441_GLOBAL__N__4d46dfa9_4_k_cu_17e11854_63626ignoreE,(_ZN39_INTERNAL_4d46dfa9_4_k_cu_17e11854_63624cute7productE - _ZN39_INTERNAL_4d46dfa9_4_k_cu_17e11854_63624cuda3std3__441_GLOBAL__N__4d46dfa9_4_k_cu_17e11854_63626ignoreE)
_ZN39_INTERNAL_4d46dfa9_4_k_cu_17e11854_63624cuda3std3__441_GLOBAL__N__4d46dfa9_4_k_cu_17e11854_63626ignoreE:
	.zero		1
	.type		_ZN39_INTERNAL_4d46dfa9_4_k_cu_17e11854_63624cute7productE,@object
	.size		_ZN39_INTERNAL_4d46dfa9_4_k_cu_17e11854_63624cute7productE,(_ZN39_INTERNAL_4d46dfa9_4_k_cu_17e11854_63624cuda3std3__45__cpo3endE - _ZN39_INTERNAL_4d46dfa9_4_k_cu_17e11854_63624cute7productE)
_ZN39_INTERNAL_4d46dfa9_4_k_cu_17e11854_63624cute7productE:
	.zero		1
	.type		_ZN39_INTERNAL_4d46dfa9_4_k_cu_17e11854_63624cuda3std3__45__cpo3endE,@object
	.size		_ZN39_INTERNAL_4d46dfa9_4_k_cu_17e11854_63624cuda3std3__45__cpo3endE,(_ZN39_INTERNAL_4d46dfa9_4_k_cu_17e11854_63624cuda3std3__419piecewise_constructE - _ZN39_INTERNAL_4d46dfa9_4_k_cu_17e11854_63624cuda3std3__45__cpo3endE)
_ZN39_INTERNAL_4d46dfa9_4_k_cu_17e11854_63624cuda3std3__45__cpo3endE:
	.zero		1
	.type		_ZN39_INTERNAL_4d46dfa9_4_k_cu_17e11854_63624cuda3std3__419piecewise_constructE,@object
	.size		_ZN39_INTERNAL_4d46dfa9_4_k_cu_17e11854_63624cuda3std3__419piecewise_constructE,(_ZN39_INTERNAL_4d46dfa9_4_k_cu_17e11854_63624cuda3std3__45__cpo4cendE - _ZN39_INTERNAL_4d46dfa9_4_k_cu_17e11854_63624cuda3std3__419piecewise_constructE)
_ZN39_INTERNAL_4d46dfa9_4_k_cu_17e11854_63624cuda3std3__419piecewise_constructE:
	.zero		1
	.type		_ZN39_INTERNAL_4d46dfa9_4_k_cu_17e11854_63624cuda3std3__45__cpo4cendE,@object
	.size		_ZN39_INTERNAL_4d46dfa9_4_k_cu_17e11854_63624cuda3std3__45__cpo4cendE,(_ZN39_INTERNAL_4d46dfa9_4_k_cu_17e11854_63624cuda3std6ranges3__45__cpo4swapE - _ZN39_INTERNAL_4d46dfa9_4_k_cu_17e11854_63624cuda3std3__45__cpo4cendE)
_ZN39_INTERNAL_4d46dfa9_4_k_cu_17e11854_63624cuda3std3__45__cpo4cendE:
	.zero		1
	.type		_ZN39_INTERNAL_4d46dfa9_4_k_cu_17e11854_63624cuda3std6ranges3__45__cpo4swapE,@object
	.size		_ZN39_INTERNAL_4d46dfa9_4_k_cu_17e11854_63624cuda3std6ranges3__45__cpo4swapE,(.L_8 - _ZN39_INTERNAL_4d46dfa9_4_k_cu_17e11854_63624cuda3std6ranges3__45__cpo4swapE)
_ZN39_INTERNAL_4d46dfa9_4_k_cu_17e11854_63624cuda3std6ranges3__45__cpo4swapE:
	.zero		1
.L_8:


//--------------------- .nv.constant0._ZN7cutlass13device_kernelINS_4gemm6kernel13GemmUniversalIN4cute5tupleIJiiiiEEENS1_10collective13CollectiveMmaINS1_34MainloopSm90TmaGmmaWarpSpecializedILi3ENS5_IJNS4_1CILi1EEENSA_ILi2EEESB_EEENS1_35KernelTmaWarpSpecializedCooperativeEEENS5_IJNSA_ILi256EEESG_NSA_ILi32EEEEEEaNS5_IJlSB_lEEEaSJ_NS4_8TiledMMAINS4_8MMA_AtomIJNS4_4SM904GMMA27MMA_64x256x32_S32S8S8_SS_TNEEEENS4_6LayoutINS5_IJSC_SB_SB_EEENS5_IJSB_NSA_ILi0EEESS_EEEEENS5_IJNS4_10UnderscoreESV_SV_EEEEENS4_23SM90_TMA_LOAD_MULTICASTENS4_14ComposedLayoutINS4_7SwizzleILi1ELi4ELi3EEENS4_18smem_ptr_flag_bitsILi8EEENSQ_INS5_IJNSA_ILi8EEESH_EEENS5_IJSH_SB_EEEEEEEvNS4_8identityENS4_13SM90_TMA_LOADES18_vS19_EENS_8epilogue10collective6detail29Sm90TmaWarpSpecializedAdapterINS1D_15DefaultEpilogueIaSJ_SJ_NS1C_6thread17LinearCombinationIaLi1EiiLNS1H_9ScaleType4KindE0ELNS_15FloatRoundStyleE2EaEENS1_15EpilogueDefaultEEEEEvvEEEEvNT_6ParamsE --------------------------
	.section	.nv.constant0._ZN7cutlass13device_kernelINS_4gemm6kernel13GemmUniversalIN4cute5tupleIJiiiiEEENS1_10collective13CollectiveMmaINS1_34MainloopSm90TmaGmmaWarpSpecializedILi3ENS5_IJNS4_1CILi1EEENSA_ILi2EEESB_EEENS1_35KernelTmaWarpSpecializedCooperativeEEENS5_IJNSA_ILi256EEESG_NSA_ILi32EEEEEEaNS5_IJlSB_lEEEaSJ_NS4_8TiledMMAINS4_8MMA_AtomIJNS4_4SM904GMMA27MMA_64x256x32_S32S8S8_SS_TNEEEENS4_6LayoutINS5_IJSC_SB_SB_EEENS5_IJSB_NSA_ILi0EEESS_EEEEENS5_IJNS4_10UnderscoreESV_SV_EEEEENS4_23SM90_TMA_LOAD_MULTICASTENS4_14ComposedLayoutINS4_7SwizzleILi1ELi4ELi3EEENS4_18smem_ptr_flag_bitsILi8EEENSQ_INS5_IJNSA_ILi8EEESH_EEENS5_IJSH_SB_EEEEEEEvNS4_8identityENS4_13SM90_TMA_LOADES18_vS19_EENS_8epilogue10collective6detail29Sm90TmaWarpSpecializedAdapterINS1D_15DefaultEpilogueIaSJ_SJ_NS1C_6thread17LinearCombinationIaLi1EiiLNS1H_9ScaleType4KindE0ELNS_15FloatRoundStyleE2EaEENS1_15EpilogueDefaultEEEEEvvEEEEvNT_6ParamsE,"a",@progbits
	.sectionflags	@""
	.align	4
.nv.constant0._ZN7cutlass13device_kernelINS_4gemm6kernel13GemmUniversalIN4cute5tupleIJiiiiEEENS1_10collective13CollectiveMmaINS1_34MainloopSm90TmaGmmaWarpSpecializedILi3ENS5_IJNS4_1CILi1EEENSA_ILi2EEESB_EEENS1_35KernelTmaWarpSpecializedCooperativeEEENS5_IJNSA_ILi256EEESG_NSA_ILi32EEEEEEaNS5_IJlSB_lEEEaSJ_NS4_8TiledMMAINS4_8MMA_AtomIJNS4_4SM904GMMA27MMA_64x256x32_S32S8S8_SS_TNEEEENS4_6LayoutINS5_IJSC_SB_SB_EEENS5_IJSB_NSA_ILi0EEESS_EEEEENS5_IJNS4_10UnderscoreESV_SV_EEEEENS4_23SM90_TMA_LOAD_MULTICASTENS4_14ComposedLayoutINS4_7SwizzleILi1ELi4ELi3EEENS4_18smem_ptr_flag_bitsILi8EEENSQ_INS5_IJNSA_ILi8EEESH_EEENS5_IJSH_SB_EEEEEEEvNS4_8identityENS4_13SM90_TMA_LOADES18_vS19_EENS_8epilogue10collective6detail29Sm90TmaWarpSpecializedAdapterINS1D_15DefaultEpilogueIaSJ_SJ_NS1C_6thread17LinearCombinationIaLi1EiiLNS1H_9ScaleType4KindE0ELNS_15FloatRoundStyleE2EaEENS1_15EpilogueDefaultEEEEEvvEEEEvNT_6ParamsE:
	.zero		1664


//--------------------- SYMBOLS --------------------------

	.type		.nv.reservedSmem.offset0,@object
	.size		.nv.reservedSmem.offset0,0x4
	.type		__assertfail,@function
